	.target	sm_90a

	.elftype	@"ET_EXEC"


//--------------------- .note.nv.tkinfo           --------------------------
	.section	.note.nv.tkinfo,"",@"SHT_NOTE"
	.sectionflags	@"SHF_NOTE_NV_TKINFO"
	.tkinfo
        /*0018*/ 	.word	0x00000002
        /*0030*/ 	.string	""
        /*0030*/ 	.string	"ptxas"
        /*0030*/ 	.string	"Cuda compilation tools, release 13.0, V13.0.88"
        /*0030*/ 	.string	"Build cuda_13.0.r13.0/compiler.36424714_0"
        /*0030*/ 	.string	"-arch sm_90a -m 64 "



//--------------------- .note.nv.cuinfo           --------------------------
	.section	.note.nv.cuinfo,"",@"SHT_NOTE"
	.sectionflags	@"SHF_NOTE_NV_CUINFO"
        /*0018*/ 	.short	0x0002
        /*001a*/ 	.short	0x005a
        /*001c*/ 	.short	0x0082
	.zero		2


//--------------------- .nv.info                  --------------------------
	.section	.nv.info,"",@"SHT_CUDA_INFO"
	.align	4


	//----- nvinfo : EIATTR_REGCOUNT
	.align		4
        /*0000*/ 	.byte	0x04, 0x2f
        /*0002*/ 	.short	(.L_12 - .L_11)
	.align		4
.L_11:
        /*0004*/ 	.word	index@(_ZN7cutlass13device_kernelINS_4gemm6kernel13GemmUniversalIN4cute5tupleIJiiiiEEENS1_10collective13CollectiveMmaINS1_37MainloopSm90TmaGmmaWarpSpecializedFP8ILi9ENS5_IJNS4_1CILi1EEENSA_ILi8EEESB_EEENS1_35KernelTmaWarpSpecializedCooperativeEEENS5_IJNSA_ILi128EEENSA_ILi64EEESG_EEENS_12float_e5m2_tENS5_IJlSB_lEEESJ_SK_NS4_8TiledMMAINS4_8MMA_AtomIJNS4_4SM904GMMA30MMA_64x64x32_F32E5M2E5M2_SS_TNILNSO_7ScaleInE1ELSQ_1EEEEEENS4_6LayoutINS5_IJNSA_ILi2EEESB_SB_EEENS5_IJSB_NSA_ILi0EEESW_EEEEENS5_IJNS4_10UnderscoreESZ_SZ_EEEEENS4_23SM90_TMA_LOAD_MULTICASTENS4_14ComposedLayoutINS4_7SwizzleILi3ELi4ELi3EEENS4_18smem_ptr_flag_bitsILi8EEENST_INS5_IJSC_SG_EEENS5_IJSG_SB_EEEEEEEvNS4_8identityENS4_13SM90_TMA_LOADES1B_vS1C_EENS_8epilogue10collective6detail29Sm90TmaWarpSpecializedAdapterINS1G_15DefaultEpilogueISJ_SK_SK_NS1F_6thread17LinearCombinationISJ_Li1EffLNS1K_9ScaleType4KindE0ELNS_15FloatRoundStyleE2ESJ_EENS1_15EpilogueDefaultEEEEEvvEEEEvNT_6ParamsE)
        /*0008*/ 	.word	0x000000a8


	//----- nvinfo : EIATTR_FRAME_SIZE
	.align		4
.L_12:
        /*000c*/ 	.byte	0x04, 0x11
        /*000e*/ 	.short	(.L_14 - .L_13)
	.align		4
.L_13:
        /*0010*/ 	.word	index@(_ZN7cutlass13device_kernelINS_4gemm6kernel13GemmUniversalIN4cute5tupleIJiiiiEEENS1_10collective13CollectiveMmaINS1_37MainloopSm90TmaGmmaWarpSpecializedFP8ILi9ENS5_IJNS4_1CILi1EEENSA_ILi8EEESB_EEENS1_35KernelTmaWarpSpecializedCooperativeEEENS5_IJNSA_ILi128EEENSA_ILi64EEESG_EEENS_12float_e5m2_tENS5_IJlSB_lEEESJ_SK_NS4_8TiledMMAINS4_8MMA_AtomIJNS4_4SM904GMMA30MMA_64x64x32_F32E5M2E5M2_SS_TNILNSO_7ScaleInE1ELSQ_1EEEEEENS4_6LayoutINS5_IJNSA_ILi2EEESB_SB_EEENS5_IJSB_NSA_ILi0EEESW_EEEEENS5_IJNS4_10UnderscoreESZ_SZ_EEEEENS4_23SM90_TMA_LOAD_MULTICASTENS4_14ComposedLayoutINS4_7SwizzleILi3ELi4ELi3EEENS4_18smem_ptr_flag_bitsILi8EEENST_INS5_IJSC_SG_EEENS5_IJSG_SB_EEEEEEEvNS4_8identityENS4_13SM90_TMA_LOADES1B_vS1C_EENS_8epilogue10collective6detail29Sm90TmaWarpSpecializedAdapterINS1G_15DefaultEpilogueISJ_SK_SK_NS1F_6thread17LinearCombinationISJ_Li1EffLNS1K_9ScaleType4KindE0ELNS_15FloatRoundStyleE2ESJ_EENS1_15EpilogueDefaultEEEEEvvEEEEvNT_6ParamsE)
        /*0014*/ 	.word	0x00000000


	//----- nvinfo : EIATTR_MIN_STACK_SIZE
	.align		4
.L_14:
        /*0018*/ 	.byte	0x04, 0x12
        /*001a*/ 	.short	(.L_16 - .L_15)
	.align		4
.L_15:
        /*001c*/ 	.word	index@(_ZN7cutlass13device_kernelINS_4gemm6kernel13GemmUniversalIN4cute5tupleIJiiiiEEENS1_10collective13CollectiveMmaINS1_37MainloopSm90TmaGmmaWarpSpecializedFP8ILi9ENS5_IJNS4_1CILi1EEENSA_ILi8EEESB_EEENS1_35KernelTmaWarpSpecializedCooperativeEEENS5_IJNSA_ILi128EEENSA_ILi64EEESG_EEENS_12float_e5m2_tENS5_IJlSB_lEEESJ_SK_NS4_8TiledMMAINS4_8MMA_AtomIJNS4_4SM904GMMA30MMA_64x64x32_F32E5M2E5M2_SS_TNILNSO_7ScaleInE1ELSQ_1EEEEEENS4_6LayoutINS5_IJNSA_ILi2EEESB_SB_EEENS5_IJSB_NSA_ILi0EEESW_EEEEENS5_IJNS4_10UnderscoreESZ_SZ_EEEEENS4_23SM90_TMA_LOAD_MULTICASTENS4_14ComposedLayoutINS4_7SwizzleILi3ELi4ELi3EEENS4_18smem_ptr_flag_bitsILi8EEENST_INS5_IJSC_SG_EEENS5_IJSG_SB_EEEEEEEvNS4_8identityENS4_13SM90_TMA_LOADES1B_vS1C_EENS_8epilogue10collective6detail29Sm90TmaWarpSpecializedAdapterINS1G_15DefaultEpilogueISJ_SK_SK_NS1F_6thread17LinearCombinationISJ_Li1EffLNS1K_9ScaleType4KindE0ELNS_15FloatRoundStyleE2ESJ_EENS1_15EpilogueDefaultEEEEEvvEEEEvNT_6ParamsE)
        /*0020*/ 	.word	0x00000000
.L_16:


//--------------------- .nv.compat                --------------------------
	.section	.nv.compat,"",@"SHT_CUDA_COMPAT_INFO"
	.align	4
        /*0000*/ 	.byte	0x02, 0x09, 0x01, 0x00, 0x02, 0x02, 0x04, 0x00, 0x02, 0x05, 0x05, 0x00, 0x03, 0x07, 0x01, 0x01
        /*0010*/ 	.byte	0x02, 0x03, 0x01, 0x00, 0x02, 0x06, 0x01, 0x00, 0x04, 0x0b, 0x08, 0x00, 0x00, 0x00, 0x00, 0x00
        /*0020*/ 	.byte	0x00, 0x00, 0x00, 0x00


//--------------------- .nv.info._ZN7cutlass13device_kernelINS_4gemm6kernel13GemmUniversalIN4cute5tupleIJiiiiEEENS1_10collective13CollectiveMmaINS1_37MainloopSm90TmaGmmaWarpSpecializedFP8ILi9ENS5_IJNS4_1CILi1EEENSA_ILi8EEESB_EEENS1_35KernelTmaWarpSpecializedCooperativeEEENS5_IJNSA_ILi128EEENSA_ILi64EEESG_EEENS_12float_e5m2_tENS5_IJlSB_lEEESJ_SK_NS4_8TiledMMAINS4_8MMA_AtomIJNS4_4SM904GMMA30MMA_64x64x32_F32E5M2E5M2_SS_TNILNSO_7ScaleInE1ELSQ_1EEEEEENS4_6LayoutINS5_IJNSA_ILi2EEESB_SB_EEENS5_IJSB_NSA_ILi0EEESW_EEEEENS5_IJNS4_10UnderscoreESZ_SZ_EEEEENS4_23SM90_TMA_LOAD_MULTICASTENS4_14ComposedLayoutINS4_7SwizzleILi3ELi4ELi3EEENS4_18smem_ptr_flag_bitsILi8EEENST_INS5_IJSC_SG_EEENS5_IJSG_SB_EEEEEEEvNS4_8identityENS4_13SM90_TMA_LOADES1B_vS1C_EENS_8epilogue10collective6detail29Sm90TmaWarpSpecializedAdapterINS1G_15DefaultEpilogueISJ_SK_SK_NS1F_6thread17LinearCombinationISJ_Li1EffLNS1K_9ScaleType4KindE0ELNS_15FloatRoundStyleE2ESJ_EENS1_15EpilogueDefaultEEEEEvvEEEEvNT_6ParamsE --------------------------
	.section	.nv.info._ZN7cutlass13device_kernelINS_4gemm6kernel13GemmUniversalIN4cute5tupleIJiiiiEEENS1_10collective13CollectiveMmaINS1_37MainloopSm90TmaGmmaWarpSpecializedFP8ILi9ENS5_IJNS4_1CILi1EEENSA_ILi8EEESB_EEENS1_35KernelTmaWarpSpecializedCooperativeEEENS5_IJNSA_ILi128EEENSA_ILi64EEESG_EEENS_12float_e5m2_tENS5_IJlSB_lEEESJ_SK_NS4_8TiledMMAINS4_8MMA_AtomIJNS4_4SM904GMMA30MMA_64x64x32_F32E5M2E5M2_SS_TNILNSO_7ScaleInE1ELSQ_1EEEEEENS4_6LayoutINS5_IJNSA_ILi2EEESB_SB_EEENS5_IJSB_NSA_ILi0EEESW_EEEEENS5_IJNS4_10UnderscoreESZ_SZ_EEEEENS4_23SM90_TMA_LOAD_MULTICASTENS4_14ComposedLayoutINS4_7SwizzleILi3ELi4ELi3EEENS4_18smem_ptr_flag_bitsILi8EEENST_INS5_IJSC_SG_EEENS5_IJSG_SB_EEEEEEEvNS4_8identityENS4_13SM90_TMA_LOADES1B_vS1C_EENS_8epilogue10collective6detail29Sm90TmaWarpSpecializedAdapterINS1G_15DefaultEpilogueISJ_SK_SK_NS1F_6thread17LinearCombinationISJ_Li1EffLNS1K_9ScaleType4KindE0ELNS_15FloatRoundStyleE2ESJ_EENS1_15EpilogueDefaultEEEEEvvEEEEvNT_6ParamsE,"",@"SHT_CUDA_INFO"
	.sectionflags	@""
	.align	4


	//----- nvinfo : EIATTR_CUDA_API_VERSION
	.align		4
        /*0000*/ 	.byte	0x04, 0x37
        /*0002*/ 	.short	(.L_18 - .L_17)
.L_17:
        /*0004*/ 	.word	0x00000082


	//----- nvinfo : EIATTR_KPARAM_INFO
	.align		4
.L_18:
        /*0008*/ 	.byte	0x04, 0x17
        /*000a*/ 	.short	(.L_20 - .L_19)
.L_19:
        /*000c*/ 	.word	0x00000000
        /*0010*/ 	.short	0x0000
        /*0012*/ 	.short	0x0070
        /*0014*/ 	.byte	0x00, 0xf0, 0x01, 0x10


	//----- nvinfo : EIATTR_SPARSE_MMA_MASK
	.align		4
.L_20:
        /*0018*/ 	.byte	0x03, 0x50
        /*001a*/ 	.short	0x0000


	//----- nvinfo : EIATTR_MAXREG_COUNT
	.align		4
        /*001c*/ 	.byte	0x03, 0x1b
        /*001e*/ 	.short	0x00a8


	//----- nvinfo : EIATTR_NUM_BARRIERS
	.align		4
        /*0020*/ 	.byte	0x02, 0x4c
        /*0022*/ 	.byte	0x01
	.zero		1


	//----- nvinfo : EIATTR_MERCURY_ISA_VERSION
	.align		4
        /*0024*/ 	.byte	0x03, 0x5f
        /*0026*/ 	.short	0x0101


	//----- nvinfo : EIATTR_INT_WARP_WIDE_INSTR_OFFSETS
	.align		4
        /*0028*/ 	.byte	0x04, 0x31
        /*002a*/ 	.short	(.L_22 - .L_21)


	//   ....[0]....
.L_21:
        /*002c*/ 	.word	0x00000510


	//   ....[1]....
        /*0030*/ 	.word	0x00000530


	//   ....[2]....
        /*0034*/ 	.word	0x00000710


	//----- nvinfo : EIATTR_COOP_GROUP_MASK_REGIDS
	.align		4
.L_22:
        /*0038*/ 	.byte	0x04, 0x29
        /*003a*/ 	.short	(.L_24 - .L_23)


	//   ....[0]....
.L_23:
        /*003c*/ 	.word	0xffffffff


	//   ....[1]....
        /*0040*/ 	.word	0xffffffff


	//   ....[2]....
        /*0044*/ 	.word	0xffffffff


	//   ....[3]....
        /*0048*/ 	.word	0xffffffff


	//   ....[4]....
        /*004c*/ 	.word	0xffffffff


	//   ....[5]....
        /*0050*/ 	.word	0xffffffff


	//----- nvinfo : EIATTR_COOP_GROUP_INSTR_OFFSETS
	.align		4
.L_24:
        /*0054*/ 	.byte	0x04, 0x28
        /*0056*/ 	.short	(.L_26 - .L_25)


	//   ....[0]....
.L_25:
        /*0058*/ 	.word	0x00000060


	//   ....[1]....
        /*005c*/ 	.word	0x00000070


	//   ....[2]....
        /*0060*/ 	.word	0x00000130


	//   ....[3]....
        /*0064*/ 	.word	0x00000390


	//   ....[4]....
        /*0068*/ 	.word	0x00000840


	//   ....[5]....
        /*006c*/ 	.word	0x000012b0


	//----- nvinfo : EIATTR_REG_RECONFIG
	.align		4
.L_26:
        /*0070*/ 	.byte	0x01, 0x54
	.zero		2


	//----- nvinfo : EIATTR_MBARRIER_INSTR_OFFSETS
	.align		4
        /*0074*/ 	.byte	0x04, 0x39
        /*0076*/ 	.short	(.L_28 - .L_27)


	//   ....[0]....
.L_27:
        /*0078*/ 	.word	0x00000250
        /*007c*/ 	.word	0x000000ff
        /*0080*/ 	.word	0x00000000
        /*0084*/ 	.short	0x0100
        /*0086*/ 	.byte	0x08
	.zero		1


	//   ....[1]....
        /*0088*/ 	.word	0x00000260
        /*008c*/ 	.word	0x000000ff
        /*0090*/ 	.word	0x00000048
        /*0094*/ 	.short	0x0100
        /*0096*/ 	.byte	0x08
	.zero		1


	//   ....[2]....
        /*0098*/ 	.word	0x00000270
        /*009c*/ 	.word	0x000000ff
        /*00a0*/ 	.word	0x00000008
        /*00a4*/ 	.short	0x0100
        /*00a6*/ 	.byte	0x08
	.zero		1


	//   ....[3]....
        /*00a8*/ 	.word	0x00000280
        /*00ac*/ 	.word	0x000000ff
        /*00b0*/ 	.word	0x00000050
        /*00b4*/ 	.short	0x0100
        /*00b6*/ 	.byte	0x08
	.zero		1


	//   ....[4]....
        /*00b8*/ 	.word	0x00000290
        /*00bc*/ 	.word	0x000000ff
        /*00c0*/ 	.word	0x00000010
        /*00c4*/ 	.short	0x0100
        /*00c6*/ 	.byte	0x08
	.zero		1


	//   ....[5]....
        /*00c8*/ 	.word	0x000002a0
        /*00cc*/ 	.word	0x000000ff
        /*00d0*/ 	.word	0x00000058
        /*00d4*/ 	.short	0x0100
        /*00d6*/ 	.byte	0x08
	.zero		1


	//   ....[6]....
        /*00d8*/ 	.word	0x000002b0
        /*00dc*/ 	.word	0x000000ff
        /*00e0*/ 	.word	0x00000018
        /*00e4*/ 	.short	0x0100
        /*00e6*/ 	.byte	0x08
	.zero		1


	//   ....[7]....
        /*00e8*/ 	.word	0x000002c0
        /*00ec*/ 	.word	0x000000ff
        /*00f0*/ 	.word	0x00000060
        /*00f4*/ 	.short	0x0100
        /*00f6*/ 	.byte	0x08
	.zero		1


	//   ....[8]....
        /*00f8*/ 	.word	0x000002d0
        /*00fc*/ 	.word	0x000000ff
        /*0100*/ 	.word	0x00000020
        /*0104*/ 	.short	0x0100
        /*0106*/ 	.byte	0x08
	.zero		1


	//   ....[9]....
        /*0108*/ 	.word	0x000002e0
        /*010c*/ 	.word	0x000000ff
        /*0110*/ 	.word	0x00000068
        /*0114*/ 	.short	0x0100
        /*0116*/ 	.byte	0x08
	.zero		1


	//   ....[10]....
        /*0118*/ 	.word	0x000002f0
        /*011c*/ 	.word	0x000000ff
        /*0120*/ 	.word	0x00000028
        /*0124*/ 	.short	0x0100
        /*0126*/ 	.byte	0x08
	.zero		1


	//   ....[11]....
        /*0128*/ 	.word	0x00000300
        /*012c*/ 	.word	0x000000ff
        /*0130*/ 	.word	0x00000070
        /*0134*/ 	.short	0x0100
        /*0136*/ 	.byte	0x08
	.zero		1


	//   ....[12]....
        /*0138*/ 	.word	0x00000310
        /*013c*/ 	.word	0x000000ff
        /*0140*/ 	.word	0x00000030
        /*0144*/ 	.short	0x0100
        /*0146*/ 	.byte	0x08
	.zero		1


	//   ....[13]....
        /*0148*/ 	.word	0x00000320
        /*014c*/ 	.word	0x000000ff
        /*0150*/ 	.word	0x00000078
        /*0154*/ 	.short	0x0100
        /*0156*/ 	.byte	0x08
	.zero		1


	//   ....[14]....
        /*0158*/ 	.word	0x00000330
        /*015c*/ 	.word	0x000000ff
        /*0160*/ 	.word	0x00000038
        /*0164*/ 	.short	0x0100
        /*0166*/ 	.byte	0x08
	.zero		1


	//   ....[15]....
        /*0168*/ 	.word	0x00000340
        /*016c*/ 	.word	0x000000ff
        /*0170*/ 	.word	0x00000080
        /*0174*/ 	.short	0x0100
        /*0176*/ 	.byte	0x08
	.zero		1


	//   ....[16]....
        /*0178*/ 	.word	0x00000350
        /*017c*/ 	.word	0x000000ff
        /*0180*/ 	.word	0x00000040
        /*0184*/ 	.short	0x0100
        /*0186*/ 	.byte	0x08
	.zero		1


	//   ....[17]....
        /*0188*/ 	.word	0x00000360
        /*018c*/ 	.word	0x000000ff
        /*0190*/ 	.word	0x00000088
        /*0194*/ 	.short	0x0100
        /*0196*/ 	.byte	0x08
	.zero		1


	//   ....[18]....
        /*0198*/ 	.word	0x00000790
        /*019c*/ 	.word	0x000000ff
        /*01a0*/ 	.word	0x000000a0
        /*01a4*/ 	.short	0x0100
        /*01a6*/ 	.byte	0x06
	.zero		1


	//   ....[19]....
        /*01a8*/ 	.word	0x000007f0
        /*01ac*/ 	.word	0x000000ff
        /*01b0*/ 	.word	0x000000a8
        /*01b4*/ 	.short	0x0100
        /*01b6*/ 	.byte	0x06
	.zero		1


	//   ....[20]....
        /*01b8*/ 	.word	0x000015e0
        /*01bc*/ 	.word	0x000000ff
        /*01c0*/ 	.word	0x00000000
        /*01c4*/ 	.short	0x010a
        /*01c6*/ 	.byte	0x06
	.zero		1


	//   ....[21]....
        /*01c8*/ 	.word	0x00001620
        /*01cc*/ 	.word	0x000000ff
        /*01d0*/ 	.word	0x00000000
        /*01d4*/ 	.short	0x010a
        /*01d6*/ 	.byte	0x06
	.zero		1


	//   ....[22]....
        /*01d8*/ 	.word	0x00001d10
        /*01dc*/ 	.word	0x000000ff
        /*01e0*/ 	.word	0x00000000
        /*01e4*/ 	.short	0x010a
        /*01e6*/ 	.byte	0x0c
	.zero		1


	//   ....[23]....
        /*01e8*/ 	.word	0x00001d50
        /*01ec*/ 	.word	0x000000ff
        /*01f0*/ 	.word	0x00000000
        /*01f4*/ 	.short	0x010a
        /*01f6*/ 	.byte	0x0c
	.zero		1


	//   ....[24]....
        /*01f8*/ 	.word	0x00002240
        /*01fc*/ 	.word	0x0000000d
        /*0200*/ 	.word	0x00000000
        /*0204*/ 	.short	0x0101
        /*0206*/ 	.byte	0x3f
	.zero		1


	//   ....[25]....
        /*0208*/ 	.word	0x000026c0
        /*020c*/ 	.word	0x00000008
        /*0210*/ 	.word	0x00000000
        /*0214*/ 	.short	0x0101
        /*0216*/ 	.byte	0x3f
	.zero		1


	//   ....[26]....
        /*0218*/ 	.word	0x00005f70
        /*021c*/ 	.word	0x00000012
        /*0220*/ 	.word	0x00000048
        /*0224*/ 	.short	0x010a
        /*0226*/ 	.byte	0x3f
	.zero		1


	//   ....[27]....
        /*0228*/ 	.word	0x00006300
        /*022c*/ 	.word	0x00000008
        /*0230*/ 	.word	0x000000a8
        /*0234*/ 	.short	0x0101
        /*0236*/ 	.byte	0x3f
	.zero		1


	//   ....[28]....
        /*0238*/ 	.word	0x00006a10
        /*023c*/ 	.word	0x00000007
        /*0240*/ 	.word	0x00000000
        /*0244*/ 	.short	0x010a
        /*0246*/ 	.byte	0x3f
	.zero		1


	//   ....[29]....
        /*0248*/ 	.word	0x00006a90
        /*024c*/ 	.word	0x00000008
        /*0250*/ 	.word	0x00000000
        /*0254*/ 	.short	0x010a
        /*0256*/ 	.byte	0x3f
	.zero		1


	//   ....[30]....
        /*0258*/ 	.word	0x00006b20
        /*025c*/ 	.word	0x00000009
        /*0260*/ 	.word	0x00000000
        /*0264*/ 	.short	0x010a
        /*0266*/ 	.byte	0x3f
	.zero		1


	//   ....[31]....
        /*0268*/ 	.word	0x00006bb0
        /*026c*/ 	.word	0x00000008
        /*0270*/ 	.word	0x00000000
        /*0274*/ 	.short	0x010a
        /*0276*/ 	.byte	0x3f
	.zero		1


	//   ....[32]....
        /*0278*/ 	.word	0x00006c40
        /*027c*/ 	.word	0x00000009
        /*0280*/ 	.word	0x00000000
        /*0284*/ 	.short	0x010a
        /*0286*/ 	.byte	0x3f
	.zero		1


	//   ....[33]....
        /*0288*/ 	.word	0x00006cd0
        /*028c*/ 	.word	0x00000008
        /*0290*/ 	.word	0x00000000
        /*0294*/ 	.short	0x010a
        /*0296*/ 	.byte	0x3f
	.zero		1


	//   ....[34]....
        /*0298*/ 	.word	0x00006d60
        /*029c*/ 	.word	0x00000009
        /*02a0*/ 	.word	0x00000000
        /*02a4*/ 	.short	0x010a
        /*02a6*/ 	.byte	0x3f
	.zero		1


	//   ....[35]....
        /*02a8*/ 	.word	0x00006df0
        /*02ac*/ 	.word	0x00000006
        /*02b0*/ 	.word	0x00000000
        /*02b4*/ 	.short	0x010a
        /*02b6*/ 	.byte	0x3f
	.zero		1


	//   ....[36]....
        /*02b8*/ 	.word	0x00006e80
        /*02bc*/ 	.word	0x00000003
        /*02c0*/ 	.word	0x00000000
        /*02c4*/ 	.short	0x010a
        /*02c6*/ 	.byte	0x3f
	.zero		1


	//   ....[37]....
        /*02c8*/ 	.word	0x00006ef0
        /*02cc*/ 	.word	0x00000009
        /*02d0*/ 	.word	0x00000000
        /*02d4*/ 	.short	0x010a
        /*02d6*/ 	.byte	0x3f
	.zero		1


	//   ....[38]....
        /*02d8*/ 	.word	0x00006f50
        /*02dc*/ 	.word	0x0000000d
        /*02e0*/ 	.word	0x00000000
        /*02e4*/ 	.short	0x010a
        /*02e6*/ 	.byte	0x3f
	.zero		1


	//   ....[39]....
        /*02e8*/ 	.word	0x00007020
        /*02ec*/ 	.word	0x00000012
        /*02f0*/ 	.word	0x00000048
        /*02f4*/ 	.short	0x010a
        /*02f6*/ 	.byte	0x3f
	.zero		1


	//   ....[40]....
        /*02f8*/ 	.word	0x000070f0
        /*02fc*/ 	.word	0x00000007
        /*0300*/ 	.word	0x00000000
        /*0304*/ 	.short	0x010a
        /*0306*/ 	.byte	0x3f
	.zero		1


	//   ....[41]....
        /*0308*/ 	.word	0x00007140
        /*030c*/ 	.word	0x00000008
        /*0310*/ 	.word	0x00000000
        /*0314*/ 	.short	0x010a
        /*0316*/ 	.byte	0x3f
	.zero		1


	//   ....[42]....
        /*0318*/ 	.word	0x00007190
        /*031c*/ 	.word	0x00000009
        /*0320*/ 	.word	0x00000000
        /*0324*/ 	.short	0x010a
        /*0326*/ 	.byte	0x3f
	.zero		1


	//   ....[43]....
        /*0328*/ 	.word	0x000071e0
        /*032c*/ 	.word	0x00000008
        /*0330*/ 	.word	0x00000000
        /*0334*/ 	.short	0x010a
        /*0336*/ 	.byte	0x3f
	.zero		1


	//   ....[44]....
        /*0338*/ 	.word	0x00007230
        /*033c*/ 	.word	0x00000009
        /*0340*/ 	.word	0x00000000
        /*0344*/ 	.short	0x010a
        /*0346*/ 	.byte	0x3f
	.zero		1


	//   ....[45]....
        /*0348*/ 	.word	0x00007280
        /*034c*/ 	.word	0x00000008
        /*0350*/ 	.word	0x00000000
        /*0354*/ 	.short	0x010a
        /*0356*/ 	.byte	0x3f
	.zero		1


	//   ....[46]....
        /*0358*/ 	.word	0x000072d0
        /*035c*/ 	.word	0x00000009
        /*0360*/ 	.word	0x00000000
        /*0364*/ 	.short	0x010a
        /*0366*/ 	.byte	0x3f
	.zero		1


	//   ....[47]....
        /*0368*/ 	.word	0x00007320
        /*036c*/ 	.word	0x00000006
        /*0370*/ 	.word	0x00000000
        /*0374*/ 	.short	0x010a
        /*0376*/ 	.byte	0x3f
	.zero		1


	//----- nvinfo : EIATTR_NUM_MBARRIERS
	.align		4
.L_28:
        /*0378*/ 	.byte	0x03, 0x38
        /*037a*/ 	.short	0x0014


	//----- nvinfo : EIATTR_EXIT_INSTR_OFFSETS
	.align		4
        /*037c*/ 	.byte	0x04, 0x1c
        /*037e*/ 	.short	(.L_30 - .L_29)


	//   ....[0]....
.L_29:
        /*0380*/ 	.word	0x000009a0


	//   ....[1]....
        /*0384*/ 	.word	0x00001180


	//   ....[2]....
        /*0388*/ 	.word	0x00005690


	//   ....[3]....
        /*038c*/ 	.word	0x00005bf0


	//   ....[4]....
        /*0390*/ 	.word	0x00006ed0


	//----- nvinfo : EIATTR_MAX_THREADS
	.align		4
.L_30:
        /*0394*/ 	.byte	0x04, 0x05
        /*0396*/ 	.short	(.L_32 - .L_31)
.L_31:
        /*0398*/ 	.word	0x00000180
        /*039c*/ 	.word	0x00000001
        /*03a0*/ 	.word	0x00000001


	//----- nvinfo : EIATTR_CRS_STACK_SIZE
	.align		4
.L_32:
        /*03a4*/ 	.byte	0x04, 0x1e
        /*03a6*/ 	.short	(.L_34 - .L_33)
.L_33:
        /*03a8*/ 	.word	0x00000000


	//----- nvinfo : EIATTR_CBANK_PARAM_SIZE
	.align		4
.L_34:
        /*03ac*/ 	.byte	0x03, 0x19
        /*03ae*/ 	.short	0x0470


	//----- nvinfo : EIATTR_PARAM_CBANK
	.align		4
        /*03b0*/ 	.byte	0x04, 0x0a
        /*03b2*/ 	.short	(.L_36 - .L_35)
	.align		4
.L_35:
        /*03b4*/ 	.word	index@(.nv.constant0._ZN7cutlass13device_kernelINS_4gemm6kernel13GemmUniversalIN4cute5tupleIJiiiiEEENS1_10collective13CollectiveMmaINS1_37MainloopSm90TmaGmmaWarpSpecializedFP8ILi9ENS5_IJNS4_1CILi1EEENSA_ILi8EEESB_EEENS1_35KernelTmaWarpSpecializedCooperativeEEENS5_IJNSA_ILi128EEENSA_ILi64EEESG_EEENS_12float_e5m2_tENS5_IJlSB_lEEESJ_SK_NS4_8TiledMMAINS4_8MMA_AtomIJNS4_4SM904GMMA30MMA_64x64x32_F32E5M2E5M2_SS_TNILNSO_7ScaleInE1ELSQ_1EEEEEENS4_6LayoutINS5_IJNSA_ILi2EEESB_SB_EEENS5_IJSB_NSA_ILi0EEESW_EEEEENS5_IJNS4_10UnderscoreESZ_SZ_EEEEENS4_23SM90_TMA_LOAD_MULTICASTENS4_14ComposedLayoutINS4_7SwizzleILi3ELi4ELi3EEENS4_18smem_ptr_flag_bitsILi8EEENST_INS5_IJSC_SG_EEENS5_IJSG_SB_EEEEEEEvNS4_8identityENS4_13SM90_TMA_LOADES1B_vS1C_EENS_8epilogue10collective6detail29Sm90TmaWarpSpecializedAdapterINS1G_15DefaultEpilogueISJ_SK_SK_NS1F_6thread17LinearCombinationISJ_Li1EffLNS1K_9ScaleType4KindE0ELNS_15FloatRoundStyleE2ESJ_EENS1_15EpilogueDefaultEEEEEvvEEEEvNT_6ParamsE)
        /*03b8*/ 	.short	0x0210
        /*03ba*/ 	.short	0x0470


	//----- nvinfo : EIATTR_SW_WAR
	.align		4
.L_36:
        /*03bc*/ 	.byte	0x04, 0x36
        /*03be*/ 	.short	(.L_38 - .L_37)
.L_37:
        /*03c0*/ 	.word	0x00000008
.L_38:


//--------------------- .nv.callgraph             --------------------------
	.section	.nv.callgraph,"",@"SHT_CUDA_CALLGRAPH"
	.align	4
	.sectionentsize	8
	.align		4
        /*0000*/ 	.word	0x00000000
	.align		4
        /*0004*/ 	.word	0xffffffff
	.align		4
        /*0008*/ 	.word	0x00000000
	.align		4
        /*000c*/ 	.word	0xfffffffe
	.align		4
        /*0010*/ 	.word	0x00000000
	.align		4
        /*0014*/ 	.word	0xfffffffd
	.align		4
        /*0018*/ 	.word	0x00000000
	.align		4
        /*001c*/ 	.word	0xfffffffc


//--------------------- .nv.constant4             --------------------------
	.section	.nv.constant4,"a",@progbits
	.align	8
	.align		8
.nv.constant4:
        /*0000*/ 	.dword	_ZN40_INTERNAL_6a6f47db_4_k_cu_0c53bdcd_175804cuda3std3__45__cpo5beginE
	.align		8
        /*0008*/ 	.dword	_ZN40_INTERNAL_6a6f47db_4_k_cu_0c53bdcd_175804cuda3std3__45__cpo3endE
	.align		8
        /*0010*/ 	.dword	_ZN40_INTERNAL_6a6f47db_4_k_cu_0c53bdcd_175804cuda3std3__45__cpo6cbeginE
	.align		8
        /*0018*/ 	.dword	_ZN40_INTERNAL_6a6f47db_4_k_cu_0c53bdcd_175804cuda3std3__45__cpo4cendE
	.align		8
        /*0020*/ 	.dword	_ZN40_INTERNAL_6a6f47db_4_k_cu_0c53bdcd_175804cuda3std3__442_GLOBAL__N__6a6f47db_4_k_cu_0c53bdcd_175806ignoreE
	.align		8
        /*0028*/ 	.dword	_ZN40_INTERNAL_6a6f47db_4_k_cu_0c53bdcd_175804cuda3std3__419piecewise_constructE
	.align		8
        /*0030*/ 	.dword	_ZN40_INTERNAL_6a6f47db_4_k_cu_0c53bdcd_175804cuda3std3__48in_placeE
	.align		8
        /*0038*/ 	.dword	_ZN40_INTERNAL_6a6f47db_4_k_cu_0c53bdcd_175804cuda3std6ranges3__45__cpo4swapE
	.align		8
        /*0040*/ 	.dword	_ZN40_INTERNAL_6a6f47db_4_k_cu_0c53bdcd_175804cuda3std6ranges3__45__cpo9iter_moveE
	.align		8
        /*0048*/ 	.dword	_ZN40_INTERNAL_6a6f47db_4_k_cu_0c53bdcd_175804cute7productE
	.align		8
        /*0050*/ 	.dword	_ZN40_INTERNAL_6a6f47db_4_k_cu_0c53bdcd_175804cute1_E


//--------------------- .text._ZN7cutlass13device_kernelINS_4gemm6kernel13GemmUniversalIN4cute5tupleIJiiiiEEENS1_10collective13CollectiveMmaINS1_37MainloopSm90TmaGmmaWarpSpecializedFP8ILi9ENS5_IJNS4_1CILi1EEENSA_ILi8EEESB_EEENS1_35KernelTmaWarpSpecializedCooperativeEEENS5_IJNSA_ILi128EEENSA_ILi64EEESG_EEENS_12float_e5m2_tENS5_IJlSB_lEEESJ_SK_NS4_8TiledMMAINS4_8MMA_AtomIJNS4_4SM904GMMA30MMA_64x64x32_F32E5M2E5M2_SS_TNILNSO_7ScaleInE1ELSQ_1EEEEEENS4_6LayoutINS5_IJNSA_ILi2EEESB_SB_EEENS5_IJSB_NSA_ILi0EEESW_EEEEENS5_IJNS4_10UnderscoreESZ_SZ_EEEEENS4_23SM90_TMA_LOAD_MULTICASTENS4_14ComposedLayoutINS4_7SwizzleILi3ELi4ELi3EEENS4_18smem_ptr_flag_bitsILi8EEENST_INS5_IJSC_SG_EEENS5_IJSG_SB_EEEEEEEvNS4_8identityENS4_13SM90_TMA_LOADES1B_vS1C_EENS_8epilogue10collective6detail29Sm90TmaWarpSpecializedAdapterINS1G_15DefaultEpilogueISJ_SK_SK_NS1F_6thread17LinearCombinationISJ_Li1EffLNS1K_9ScaleType4KindE0ELNS_15FloatRoundStyleE2ESJ_EENS1_15EpilogueDefaultEEEEEvvEEEEvNT_6ParamsE --------------------------
	.section	.text._ZN7cutlass13device_kernelINS_4gemm6kernel13GemmUniversalIN4cute5tupleIJiiiiEEENS1_10collective13CollectiveMmaINS1_37MainloopSm90TmaGmmaWarpSpecializedFP8ILi9ENS5_IJNS4_1CILi1EEENSA_ILi8EEESB_EEENS1_35KernelTmaWarpSpecializedCooperativeEEENS5_IJNSA_ILi128EEENSA_ILi64EEESG_EEENS_12float_e5m2_tENS5_IJlSB_lEEESJ_SK_NS4_8TiledMMAINS4_8MMA_AtomIJNS4_4SM904GMMA30MMA_64x64x32_F32E5M2E5M2_SS_TNILNSO_7ScaleInE1ELSQ_1EEEEEENS4_6LayoutINS5_IJNSA_ILi2EEESB_SB_EEENS5_IJSB_NSA_ILi0EEESW_EEEEENS5_IJNS4_10UnderscoreESZ_SZ_EEEEENS4_23SM90_TMA_LOAD_MULTICASTENS4_14ComposedLayoutINS4_7SwizzleILi3ELi4ELi3EEENS4_18smem_ptr_flag_bitsILi8EEENST_INS5_IJSC_SG_EEENS5_IJSG_SB_EEEEEEEvNS4_8identityENS4_13SM90_TMA_LOADES1B_vS1C_EENS_8epilogue10collective6detail29Sm90TmaWarpSpecializedAdapterINS1G_15DefaultEpilogueISJ_SK_SK_NS1F_6thread17LinearCombinationISJ_Li1EffLNS1K_9ScaleType4KindE0ELNS_15FloatRoundStyleE2ESJ_EENS1_15EpilogueDefaultEEEEEvvEEEEvNT_6ParamsE,"ax",@progbits
	.align	128
.text._ZN7cutlass13device_kernelINS_4gemm6kernel13GemmUniversalIN4cute5tupleIJiiiiEEENS1_10collective13CollectiveMmaINS1_37MainloopSm90TmaGmmaWarpSpecializedFP8ILi9ENS5_IJNS4_1CILi1EEENSA_ILi8EEESB_EEENS1_35KernelTmaWarpSpecializedCooperativeEEENS5_IJNSA_ILi128EEENSA_ILi64EEESG_EEENS_12float_e5m2_tENS5_IJlSB_lEEESJ_SK_NS4_8TiledMMAINS4_8MMA_AtomIJNS4_4SM904GMMA30MMA_64x64x32_F32E5M2E5M2_SS_TNILNSO_7ScaleInE1ELSQ_1EEEEEENS4_6LayoutINS5_IJNSA_ILi2EEESB_SB_EEENS5_IJSB_NSA_ILi0EEESW_EEEEENS5_IJNS4_10UnderscoreESZ_SZ_EEEEENS4_23SM90_TMA_LOAD_MULTICASTENS4_14ComposedLayoutINS4_7SwizzleILi3ELi4ELi3EEENS4_18smem_ptr_flag_bitsILi8EEENST_INS5_IJSC_SG_EEENS5_IJSG_SB_EEEEEEEvNS4_8identityENS4_13SM90_TMA_LOADES1B_vS1C_EENS_8epilogue10collective6detail29Sm90TmaWarpSpecializedAdapterINS1G_15DefaultEpilogueISJ_SK_SK_NS1F_6thread17LinearCombinationISJ_Li1EffLNS1K_9ScaleType4KindE0ELNS_15FloatRoundStyleE2ESJ_EENS1_15EpilogueDefaultEEEEEvvEEEEvNT_6ParamsE:
        .type           _ZN7cutlass13device_kernelINS_4gemm6kernel13GemmUniversalIN4cute5tupleIJiiiiEEENS1_10collective13CollectiveMmaINS1_37MainloopSm90TmaGmmaWarpSpecializedFP8ILi9ENS5_IJNS4_1CILi1EEENSA_ILi8EEESB_EEENS1_35KernelTmaWarpSpecializedCooperativeEEENS5_IJNSA_ILi128EEENSA_ILi64EEESG_EEENS_12float_e5m2_tENS5_IJlSB_lEEESJ_SK_NS4_8TiledMMAINS4_8MMA_AtomIJNS4_4SM904GMMA30MMA_64x64x32_F32E5M2E5M2_SS_TNILNSO_7ScaleInE1ELSQ_1EEEEEENS4_6LayoutINS5_IJNSA_ILi2EEESB_SB_EEENS5_IJSB_NSA_ILi0EEESW_EEEEENS5_IJNS4_10UnderscoreESZ_SZ_EEEEENS4_23SM90_TMA_LOAD_MULTICASTENS4_14ComposedLayoutINS4_7SwizzleILi3ELi4ELi3EEENS4_18smem_ptr_flag_bitsILi8EEENST_INS5_IJSC_SG_EEENS5_IJSG_SB_EEEEEEEvNS4_8identityENS4_13SM90_TMA_LOADES1B_vS1C_EENS_8epilogue10collective6detail29Sm90TmaWarpSpecializedAdapterINS1G_15DefaultEpilogueISJ_SK_SK_NS1F_6thread17LinearCombinationISJ_Li1EffLNS1K_9ScaleType4KindE0ELNS_15FloatRoundStyleE2ESJ_EENS1_15EpilogueDefaultEEEEEvvEEEEvNT_6ParamsE,@function
        .size           _ZN7cutlass13device_kernelINS_4gemm6kernel13GemmUniversalIN4cute5tupleIJiiiiEEENS1_10collective13CollectiveMmaINS1_37MainloopSm90TmaGmmaWarpSpecializedFP8ILi9ENS5_IJNS4_1CILi1EEENSA_ILi8EEESB_EEENS1_35KernelTmaWarpSpecializedCooperativeEEENS5_IJNSA_ILi128EEENSA_ILi64EEESG_EEENS_12float_e5m2_tENS5_IJlSB_lEEESJ_SK_NS4_8TiledMMAINS4_8MMA_AtomIJNS4_4SM904GMMA30MMA_64x64x32_F32E5M2E5M2_SS_TNILNSO_7ScaleInE1ELSQ_1EEEEEENS4_6LayoutINS5_IJNSA_ILi2EEESB_SB_EEENS5_IJSB_NSA_ILi0EEESW_EEEEENS5_IJNS4_10UnderscoreESZ_SZ_EEEEENS4_23SM90_TMA_LOAD_MULTICASTENS4_14ComposedLayoutINS4_7SwizzleILi3ELi4ELi3EEENS4_18smem_ptr_flag_bitsILi8EEENST_INS5_IJSC_SG_EEENS5_IJSG_SB_EEEEEEEvNS4_8identityENS4_13SM90_TMA_LOADES1B_vS1C_EENS_8epilogue10collective6detail29Sm90TmaWarpSpecializedAdapterINS1G_15DefaultEpilogueISJ_SK_SK_NS1F_6thread17LinearCombinationISJ_Li1EffLNS1K_9ScaleType4KindE0ELNS_15FloatRoundStyleE2ESJ_EENS1_15EpilogueDefaultEEEEEvvEEEEvNT_6ParamsE,(.L_x_153 - _ZN7cutlass13device_kernelINS_4gemm6kernel13GemmUniversalIN4cute5tupleIJiiiiEEENS1_10collective13CollectiveMmaINS1_37MainloopSm90TmaGmmaWarpSpecializedFP8ILi9ENS5_IJNS4_1CILi1EEENSA_ILi8EEESB_EEENS1_35KernelTmaWarpSpecializedCooperativeEEENS5_IJNSA_ILi128EEENSA_ILi64EEESG_EEENS_12float_e5m2_tENS5_IJlSB_lEEESJ_SK_NS4_8TiledMMAINS4_8MMA_AtomIJNS4_4SM904GMMA30MMA_64x64x32_F32E5M2E5M2_SS_TNILNSO_7ScaleInE1ELSQ_1EEEEEENS4_6LayoutINS5_IJNSA_ILi2EEESB_SB_EEENS5_IJSB_NSA_ILi0EEESW_EEEEENS5_IJNS4_10UnderscoreESZ_SZ_EEEEENS4_23SM90_TMA_LOAD_MULTICASTENS4_14ComposedLayoutINS4_7SwizzleILi3ELi4ELi3EEENS4_18smem_ptr_flag_bitsILi8EEENST_INS5_IJSC_SG_EEENS5_IJSG_SB_EEEEEEEvNS4_8identityENS4_13SM90_TMA_LOADES1B_vS1C_EENS_8epilogue10collective6detail29Sm90TmaWarpSpecializedAdapterINS1G_15DefaultEpilogueISJ_SK_SK_NS1F_6thread17LinearCombinationISJ_Li1EffLNS1K_9ScaleType4KindE0ELNS_15FloatRoundStyleE2ESJ_EENS1_15EpilogueDefaultEEEEEvvEEEEvNT_6ParamsE)
        .other          _ZN7cutlass13device_kernelINS_4gemm6kernel13GemmUniversalIN4cute5tupleIJiiiiEEENS1_10collective13CollectiveMmaINS1_37MainloopSm90TmaGmmaWarpSpecializedFP8ILi9ENS5_IJNS4_1CILi1EEENSA_ILi8EEESB_EEENS1_35KernelTmaWarpSpecializedCooperativeEEENS5_IJNSA_ILi128EEENSA_ILi64EEESG_EEENS_12float_e5m2_tENS5_IJlSB_lEEESJ_SK_NS4_8TiledMMAINS4_8MMA_AtomIJNS4_4SM904GMMA30MMA_64x64x32_F32E5M2E5M2_SS_TNILNSO_7ScaleInE1ELSQ_1EEEEEENS4_6LayoutINS5_IJNSA_ILi2EEESB_SB_EEENS5_IJSB_NSA_ILi0EEESW_EEEEENS5_IJNS4_10UnderscoreESZ_SZ_EEEEENS4_23SM90_TMA_LOAD_MULTICASTENS4_14ComposedLayoutINS4_7SwizzleILi3ELi4ELi3EEENS4_18smem_ptr_flag_bitsILi8EEENST_INS5_IJSC_SG_EEENS5_IJSG_SB_EEEEEEEvNS4_8identityENS4_13SM90_TMA_LOADES1B_vS1C_EENS_8epilogue10collective6detail29Sm90TmaWarpSpecializedAdapterINS1G_15DefaultEpilogueISJ_SK_SK_NS1F_6thread17LinearCombinationISJ_Li1EffLNS1K_9ScaleType4KindE0ELNS_15FloatRoundStyleE2ESJ_EENS1_15EpilogueDefaultEEEEEvvEEEEvNT_6ParamsE,@"STO_CUDA_ENTRY STV_DEFAULT"
_ZN7cutlass13device_kernelINS_4gemm6kernel13GemmUniversalIN4cute5tupleIJiiiiEEENS1_10collective13CollectiveMmaINS1_37MainloopSm90TmaGmmaWarpSpecializedFP8ILi9ENS5_IJNS4_1CILi1EEENSA_ILi8EEESB_EEENS1_35KernelTmaWarpSpecializedCooperativeEEENS5_IJNSA_ILi128EEENSA_ILi64EEESG_EEENS_12float_e5m2_tENS5_IJlSB_lEEESJ_SK_NS4_8TiledMMAINS4_8MMA_AtomIJNS4_4SM904GMMA30MMA_64x64x32_F32E5M2E5M2_SS_TNILNSO_7ScaleInE1ELSQ_1EEEEEENS4_6LayoutINS5_IJNSA_ILi2EEESB_SB_EEENS5_IJSB_NSA_ILi0EEESW_EEEEENS5_IJNS4_10UnderscoreESZ_SZ_EEEEENS4_23SM90_TMA_LOAD_MULTICASTENS4_14ComposedLayoutINS4_7SwizzleILi3ELi4ELi3EEENS4_18smem_ptr_flag_bitsILi8EEENST_INS5_IJSC_SG_EEENS5_IJSG_SB_EEEEEEEvNS4_8identityENS4_13SM90_TMA_LOADES1B_vS1C_EENS_8epilogue10collective6detail29Sm90TmaWarpSpecializedAdapterINS1G_15DefaultEpilogueISJ_SK_SK_NS1F_6thread17LinearCombinationISJ_Li1EffLNS1K_9ScaleType4KindE0ELNS_15FloatRoundStyleE2ESJ_EENS1_15EpilogueDefaultEEEEEvvEEEEvNT_6ParamsE:
[----:B------:R-:W-:Y:S01]  /*0000*/  LDC R1, c[0x0][0x28] ;  /* 0x00000a00ff017b82 */ /* 0x000fe20000000800 */
[----:B------:R-:W0:Y:S01]  /*0010*/  S2R R0, SR_TID.X ;  /* 0x0000000000007919 */ /* 0x000e220000002100 */
[----:B------:R-:W-:Y:S01]  /*0020*/  ELECT P0, URZ, PT ;  /* 0x00000000003f782f */ /* 0x000fe20003800000 */
[----:B------:R-:W-:Y:S01]  /*0030*/  BSSY B0, `(.L_x_0) ;  /* 0x000000f000007945 */ /* 0x000fe20003800000 */
[--C-:B0-----:R-:W-:Y:S02]  /*0040*/  SHF.R.U32.HI R2, RZ, 0x5, R0.reuse ;  /* 0x00000005ff027819 */ /* 0x101fe40000011600 */
[----:B------:R-:W-:-:S03]  /*0050*/  SHF.R.U32.HI R4, RZ, 0x7, R0 ;  /* 0x00000007ff047819 */ /* 0x000fc60000011600 */
[----:B------:R-:W0:Y:S04]  /*0060*/  SHFL.IDX PT, R3, R2, RZ, 0x1f ;  /* 0x00001fff02037589 */ /* 0x000e2800000e0000 */
[----:B------:R-:W1:Y:S01]  /*0070*/  SHFL.IDX PT, R4, R4, RZ, 0x1f ;  /* 0x00001fff04047589 */ /* 0x000e6200000e0000 */
[----:B0-----:R-:W-:-:S13]  /*0080*/  ISETP.NE.OR P0, PT, R3, RZ, !P0 ;  /* 0x000000ff0300720c */ /* 0x001fda0004705670 */
[----:B-1----:R-:W-:Y:S05]  /*0090*/  @P0 BRA `(.L_x_1) ;  /* 0x0000000000200947 */ /* 0x002fea0003800000 */
[----:B------:R-:W-:Y:S02]  /*00a0*/  ULDC.64 UR4, c[0x0][0x198] ;  /* 0x0000660000047ab9 */ /* 0x000fe40000000a00 */
[----:B------:R-:W-:Y:S02]  /*00b0*/  UIADD3 UR6, UP0, UR4, 0xf0, URZ ;  /* 0x000000f004067890 */ /* 0x000fe4000ff1e03f */
[----:B------:R-:W-:Y:S02]  /*00c0*/  UIADD3 UR4, UP1, UR4, 0x1f0, URZ ;  /* 0x000001f004047890 */ /* 0x000fe4000ff3e03f */
[----:B------:R-:W-:Y:S02]  /*00d0*/  UIADD3.X UR7, URZ, UR5, URZ, UP0, !UPT ;  /* 0x000000053f077290 */ /* 0x000fe400087fe43f */
[----:B------:R-:W-:-:S07]  /*00e0*/  UIADD3.X UR5, URZ, UR5, URZ, UP1, !UPT ;  /* 0x000000053f057290 */ /* 0x000fce0008ffe43f */
[----:B------:R0:W-:Y:S02]  /*00f0*/  UTMACCTL.PF [UR6] ;  /* 0x00000000060079b9 */ /* 0x0001e40008040000 */
[----:B------:R0:W-:Y:S02]  /*0100*/  UTMACCTL.PF [UR4] ;  /* 0x00000000040079b9 */ /* 0x0001e40008040000 */
[----:B0-----:R-:W-:Y:S01]  /*0110*/  NOP ;  /* 0x0000000000007918 */ /* 0x001fe20000000000 */
.L_x_1:
[----:B------:R-:W-:Y:S05]  /*0120*/  BSYNC B0 ;  /* 0x0000000000007941 */ /* 0x000fea0003800000 */
.L_x_0:
[----:B------:R-:W0:Y:S02]  /*0130*/  SHFL.IDX PT, R5, R2, RZ, 0x1f ;  /* 0x00001fff02057589 */ /* 0x000e2400000e0000 */
[----:B0-----:R-:W-:-:S13]  /*0140*/  ISETP.NE.AND P0, PT, R5, RZ, PT ;  /* 0x000000ff0500720c */ /* 0x001fda0003f05270 */
[----:B------:R-:W-:Y:S05]  /*0150*/  @P0 BRA `(.L_x_2) ;  /* 0x00000000008c0947 */ /* 0x000fea0003800000 */
[----:B------:R-:W-:Y:S01]  /*0160*/  ELECT P0, URZ, PT ;  /* 0x00000000003f782f */ /* 0x000fe20003800000 */
[----:B------:R-:W-:-:S12]  /*0170*/  BSSY B0, `(.L_x_2) ;  /* 0x0000021000007945 */ /* 0x000fd80003800000 */
[----:B------:R-:W-:Y:S05]  /*0180*/  @!P0 BRA `(.L_x_3) ;  /* 0x00000000007c8947 */ /* 0x000fea0003800000 */
[----:B------:R-:W0:Y:S01]  /*0190*/  S2UR UR8, SR_CgaCtaId ;  /* 0x00000000000879c3 */ /* 0x000e220000008800 */
[----:B------:R-:W-:Y:S01]  /*01a0*/  UMOV UR4, 0x400 ;  /* 0x0000040000047882 */ /* 0x000fe20000000000 */
[----:B------:R-:W-:Y:S01]  /*01b0*/  UMOV UR5, 0x1 ;  /* 0x0000000100057882 */ /* 0x000fe20000000000 */
[----:B------:R-:W-:Y:S02]  /*01c0*/  UMOV UR6, 0x10 ;  /* 0x0000001000067882 */ /* 0x000fe40000000000 */
[----:B------:R-:W-:-:S04]  /*01d0*/  UIADD3 UR6, -UR6, 0x100000, URZ ;  /* 0x0010000006067890 */ /* 0x000fc8000fffe13f */
[----:B------:R-:W-:Y:S02]  /*01e0*/  USHF.L.U32 UR7, UR6, 0xb, URZ ;  /* 0x0000000b06077899 */ /* 0x000fe4000800063f */
[----:B------:R-:W-:Y:S02]  /*01f0*/  USHF.L.U32 UR6, UR6, 0x1, URZ ;  /* 0x0000000106067899 */ /* 0x000fe4000800063f */
[----:B0-----:R-:W-:Y:S02]  /*0200*/  ULEA UR8, UR8, UR4, 0x18 ;  /* 0x0000000408087291 */ /* 0x001fe4000f8ec03f */
[----:B------:R-:W-:-:S04]  /*0210*/  UIADD3 UR4, -UR5, 0x100000, URZ ;  /* 0x0010000005047890 */ /* 0x000fc8000fffe13f */
[----:B------:R-:W-:Y:S02]  /*0220*/  USHF.L.U32 UR5, UR4, 0xb, URZ ;  /* 0x0000000b04057899 */ /* 0x000fe4000800063f */
[----:B------:R-:W-:Y:S01]  /*0230*/  USHF.L.U32 UR4, UR4, 0x1, URZ ;  /* 0x0000000104047899 */ /* 0x000fe2000800063f */
[----:B------:R-:W0:Y:S11]  /*0240*/  FENCE.VIEW.ASYNC.S ;  /* 0x00000000000073c6 */ /* 0x000e360000000000 */
[----:B0-----:R0:W1:Y:S01]  /*0250*/  SYNCS.EXCH.64 URZ, [UR8], UR4 ;  /* 0x00000004083f75b2 */ /* 0x0010620008000100 */
[----:B------:R0:W2:Y:S01]  /*0260*/  SYNCS.EXCH.64 URZ, [UR8+0x48], UR6 ;  /* 0x00004806083f75b2 */ /* 0x0000a20008000100 */
[----:B------:R0:W3:Y:S01]  /*0270*/  SYNCS.EXCH.64 URZ, [UR8+0x8], UR4 ;  /* 0x00000804083f75b2 */ /* 0x0000e20008000100 */
[----:B------:R0:W4:Y:S01]  /*0280*/  SYNCS.EXCH.64 URZ, [UR8+0x50], UR6 ;  /* 0x00005006083f75b2 */ /* 0x0001220008000100 */
[----:B------:R0:W0:Y:S01]  /*0290*/  SYNCS.EXCH.64 URZ, [UR8+0x10], UR4 ;  /* 0x00001004083f75b2 */ /* 0x0000220008000100 */
        /* <DEDUP_REMOVED lines=13> */
[----:B------:R-:W-:Y:S01]  /*0370*/  NOP ;  /* 0x0000000000007918 */ /* 0x000fe20000000000 */
.L_x_3:
[----:B0-----:R-:W-:Y:S05]  /*0380*/  BSYNC B0 ;  /* 0x0000000000007941 */ /* 0x001fea0003800000 */
.L_x_2:
[----:B------:R-:W0:Y:S01]  /*0390*/  SHFL.IDX PT, R2, R2, RZ, 0x1f ;  /* 0x00001fff02027589 */ /* 0x000e2200000e0000 */
[----:B------:R-:W-:Y:S01]  /*03a0*/  SHF.R.S32.HI R7, RZ, 0x1f, R0 ;  /* 0x0000001fff077819 */ /* 0x000fe20000011400 */
[----:B------:R-:W5:Y:S01]  /*03b0*/  S2UR UR8, SR_CTAID.X ;  /* 0x00000000000879c3 */ /* 0x000f620000002500 */
[----:B------:R-:W-:Y:S01]  /*03c0*/  ELECT P0, URZ, PT ;  /* 0x00000000003f782f */ /* 0x000fe20003800000 */
[----:B------:R-:W1:Y:S01]  /*03d0*/  S2R R8, SR_CTAID.Y ;  /* 0x0000000000087919 */ /* 0x000e620000002600 */
[----:B------:R-:W-:Y:S01]  /*03e0*/  LEA.HI R7, R7, R0, RZ, 0x7 ;  /* 0x0000000007077211 */ /* 0x000fe200078f38ff */
[----:B------:R-:W-:Y:S01]  /*03f0*/  ULDC UR4, c[0x0][0x154] ;  /* 0x0000550000047ab9 */ /* 0x000fe20000000800 */
[----:B------:R-:W-:Y:S01]  /*0400*/  NOP ;  /* 0x0000000000007918 */ /* 0x000fe20000000000 */
[----:B------:R-:W-:Y:S01]  /*0410*/  NOP ;  /* 0x0000000000007918 */ /* 0x000fe20000000000 */
[----:B------:R-:W-:Y:S01]  /*0420*/  LOP3.LUT R7, R7, 0xffffff80, RZ, 0xc0, !PT ;  /* 0xffffff8007077812 */ /* 0x000fe200078ec0ff */
[----:B------:R-:W2:Y:S04]  /*0430*/  LDC R14, c[0x0][0x140] ;  /* 0x00005000ff0e7b82 */ /* 0x000ea80000000800 */
[----:B------:R-:W-:-:S04]  /*0440*/  IMAD.IADD R7, R0, 0x1, -R7 ;  /* 0x0000000100077824 */ /* 0x000fc800078e0a07 */
[----:B------:R-:W3:Y:S01]  /*0450*/  LDC R17, c[0x0][0x148] ;  /* 0x00005200ff117b82 */ /* 0x000ee20000000800 */
[----:B------:R-:W-:Y:S02]  /*0460*/  SHF.R.S32.HI R6, RZ, 0x1f, R7 ;  /* 0x0000001fff067819 */ /* 0x000fe40000011407 */
[----:B------:R-:W-:Y:S02]  /*0470*/  LOP3.LUT P2, RZ, R7, 0x7, RZ, 0xc0, !PT ;  /* 0x0000000707ff7812 */ /* 0x000fe4000784c0ff */
[----:B------:R-:W-:Y:S02]  /*0480*/  LEA.HI R6, R6, R7, RZ, 0x3 ;  /* 0x0000000706067211 */ /* 0x000fe400078f18ff */
[----:B0-----:R-:W-:Y:S01]  /*0490*/  ISETP.NE.OR P0, PT, R2, RZ, !P0 ;  /* 0x000000ff0200720c */ /* 0x001fe20004705670 */
[----:B------:R-:W0:Y:S01]  /*04a0*/  LDC R12, c[0x0][0x144] ;  /* 0x00005100ff0c7b82 */ /* 0x000e220000000800 */
[--C-:B------:R-:W-:Y:S02]  /*04b0*/  SHF.R.S32.HI R2, RZ, 0x3, R6.reuse ;  /* 0x00000003ff027819 */ /* 0x100fe40000011406 */
[----:B------:R-:W-:-:S02]  /*04c0*/  SHF.R.S32.HI R11, RZ, 0x1f, R6 ;  /* 0x0000001fff0b7819 */ /* 0x000fc40000011406 */
[----:B------:R-:W-:Y:S02]  /*04d0*/  SHF.R.S32.HI R6, RZ, 0x1f, R5 ;  /* 0x0000001fff067819 */ /* 0x000fe40000011405 */
[----:B------:R-:W-:Y:S02]  /*04e0*/  LEA.HI R11, R11, R2, RZ, 0x2 ;  /* 0x000000020b0b7211 */ /* 0x000fe400078f10ff */
[----:B------:R-:W-:Y:S02]  /*04f0*/  LEA.HI R6, R6, R5, RZ, 0x2 ;  /* 0x0000000506067211 */ /* 0x000fe400078f10ff */
[----:B-1----:R-:W-:Y:S01]  /*0500*/  I2FP.F32.U32 R10, R8 ;  /* 0x00000008000a7245 */ /* 0x002fe20000201000 */
[----:B------:R-:W-:Y:S01]  /*0510*/  VOTEU.ALL UP0, P0 ;  /* 0x00000000003f7886 */ /* 0x000fe20000000000 */
[----:B------:R-:W-:Y:S01]  /*0520*/  LOP3.LUT R6, R6, 0x3ffffffc, RZ, 0xc0, !PT ;  /* 0x3ffffffc06067812 */ /* 0x000fe200078ec0ff */
[----:B------:R-:W-:Y:S01]  /*0530*/  VOTEU.ALL UP1, P0 ;  /* 0x00000000003f7886 */ /* 0x000fe20000020000 */
[----:B------:R-:W-:Y:S01]  /*0540*/  LOP3.LUT R11, R11, 0xfffffffc, RZ, 0xc0, !PT ;  /* 0xfffffffc0b0b7812 */ /* 0x000fe200078ec0ff */
[----:B------:R-:W-:Y:S01]  /*0550*/  FMUL R13, R10, UR4 ;  /* 0x000000040a0d7c20 */ /* 0x000fe20008400000 */
[----:B------:R-:W1:Y:S01]  /*0560*/  @!UP0 S2UR UR7, SR_CgaCtaId ;  /* 0x00000000000789c3 */ /* 0x000e620000008800 */
[----:B------:R-:W-:Y:S01]  /*0570*/  IMAD.IADD R6, R5, 0x1, -R6 ;  /* 0x0000000105067824 */ /* 0x000fe200078e0a06 */
[----:B-----5:R-:W-:Y:S01]  /*0580*/  I2FP.F32.U32 R5, UR8 ;  /* 0x0000000800057c45 */ /* 0x020fe20008201000 */
[----:B------:R-:W-:Y:S01]  /*0590*/  ULDC UR4, c[0x0][0x150] ;  /* 0x0000540000047ab9 */ /* 0x000fe20000000800 */
[----:B------:R-:W-:Y:S01]  /*05a0*/  IMAD.IADD R11, R2, 0x1, -R11 ;  /* 0x00000001020b7824 */ /* 0x000fe200078e0a0b */
[----:B------:R-:W-:Y:S01]  /*05b0*/  SHF.R.S32.HI R2, RZ, 0x1f, R3 ;  /* 0x0000001fff027819 */ /* 0x000fe20000011403 */
[----:B------:R-:W5:Y:S01]  /*05c0*/  F2I.U32.TRUNC.NTZ R13, R13 ;  /* 0x0000000d000d7305 */ /* 0x000f62000020f000 */
[----:B------:R-:W-:Y:S01]  /*05d0*/  FMUL R10, R5, UR4 ;  /* 0x00000004050a7c20 */ /* 0x000fe20008400000 */
[----:B------:R-:W-:Y:S01]  /*05e0*/  IMAD R6, R6, 0x4, R11 ;  /* 0x0000000406067824 */ /* 0x000fe200078e020b */
[----:B------:R-:W-:Y:S01]  /*05f0*/  LEA.HI R2, R2, R3, RZ, 0x2 ;  /* 0x0000000302027211 */ /* 0x000fe200078f10ff */
[----:B------:R-:W-:Y:S01]  /*0600*/  UMOV UR4, 0x20 ;  /* 0x0000002000047882 */ /* 0x000fe20000000000 */
[----:B------:R-:W-:Y:S01]  /*0610*/  @!UP0 UMOV UR6, 0x400 ;  /* 0x0000040000068882 */ /* 0x000fe20000000000 */
[----:B------:R-:W-:Y:S01]  /*0620*/  IMAD.SHL.U32 R5, R6, 0x4, RZ ;  /* 0x0000000406057824 */ /* 0x000fe200078e00ff */
[----:B------:R-:W-:Y:S01]  /*0630*/  LOP3.LUT R2, R2, 0xfffffffc, RZ, 0xc0, !PT ;  /* 0xfffffffc02027812 */ /* 0x000fe200078ec0ff */
[----:B------:R-:W4:Y:S01]  /*0640*/  F2I.U32.TRUNC.NTZ R10, R10 ;  /* 0x0000000a000a7305 */ /* 0x000f22000020f000 */
[----:B------:R-:W-:-:S04]  /*0650*/  @!UP0 UIADD3 UR4, -UR4, 0x100000, URZ ;  /* 0x0010000004048890 */ /* 0x000fc8000fffe13f */
[----:B------:R-:W-:Y:S02]  /*0660*/  @!UP0 USHF.L.U32 UR5, UR4, 0xb, URZ ;  /* 0x0000000b04058899 */ /* 0x000fe4000800063f */
[----:B------:R-:W-:Y:S01]  /*0670*/  @!UP0 USHF.L.U32 UR4, UR4, 0x1, URZ ;  /* 0x0000000104048899 */ /* 0x000fe2000800063f */
[----:B--2---:R-:W-:Y:S01]  /*0680*/  ISETP.EQ.U32.AND P3, PT, R14, 0x1, PT ;  /* 0x000000010e00780c */ /* 0x004fe20003f62070 */
[----:B------:R-:W-:Y:S01]  /*0690*/  VIADD R14, R4, 0xffffffff ;  /* 0xffffffff040e7836 */ /* 0x000fe20000000000 */
[----:B------:R-:W-:Y:S01]  /*06a0*/  LOP3.LUT R6, R6, 0xc, R5, 0x78, !PT ;  /* 0x0000000c06067812 */ /* 0x000fe200078e7805 */
[----:B------:R-:W-:Y:S02]  /*06b0*/  IMAD.IADD R3, R3, 0x1, -R2 ;  /* 0x0000000103037824 */ /* 0x000fe400078e0a02 */
[----:B-----5:R-:W-:Y:S01]  /*06c0*/  IMAD.MOV R20, RZ, RZ, -R13 ;  /* 0x000000ffff147224 */ /* 0x020fe200078e0a0d */
[----:B------:R-:W-:Y:S01]  /*06d0*/  ISETP.GE.U32.AND P5, PT, R14, 0x2, PT ;  /* 0x000000020e00780c */ /* 0x000fe20003fa6070 */
[----:B-1----:R-:W-:Y:S01]  /*06e0*/  @!UP0 ULEA UR6, UR7, UR6, 0x18 ;  /* 0x0000000607068291 */ /* 0x002fe2000f8ec03f */
[----:B------:R-:W-:Y:S01]  /*06f0*/  ISETP.NE.AND P1, PT, R3, 0x3, PT ;  /* 0x000000030300780c */ /* 0x000fe20003f25270 */
[----:B---3--:R-:W-:Y:S01]  /*0700*/  IMAD R5, R17, R20, R8 ;  /* 0x0000001411057224 */ /* 0x008fe200078e0208 */
[----:B------:R-:W-:Y:S01]  /*0710*/  VOTEU.ALL UP0, P0 ;  /* 0x00000000003f7886 */ /* 0x000fe20000000000 */
[----:B------:R-:W-:Y:S01]  /*0720*/  ISETP.LT.U32.AND P0, PT, R6, 0x8, !P2 ;  /* 0x000000080600780c */ /* 0x000fe20005701070 */
[----:B----4-:R-:W-:Y:S01]  /*0730*/  IMAD.MOV R7, RZ, RZ, -R10 ;  /* 0x000000ffff077224 */ /* 0x010fe200078e0a0a */
[----:B------:R-:W-:-:S02]  /*0740*/  ISETP.EQ.OR P1, PT, R3, RZ, !P1 ;  /* 0x000000ff0300720c */ /* 0x000fc40004f22670 */
[----:B------:R-:W-:Y:S01]  /*0750*/  ISETP.NE.AND P4, PT, R5, R6, PT ;  /* 0x000000060500720c */ /* 0x000fe20003f85270 */
[----:B0-----:R-:W-:Y:S01]  /*0760*/  IMAD R7, R12, R7, UR8 ;  /* 0x000000080c077e24 */ /* 0x001fe2000f8e0207 */
[C---:B------:R-:W-:Y:S01]  /*0770*/  ISETP.EQ.AND P1, PT, R4.reuse, RZ, P1 ;  /* 0x000000ff0400720c */ /* 0x040fe20000f22270 */
[----:B------:R-:W0:Y:S02]  /*0780*/  FENCE.VIEW.ASYNC.S ;  /* 0x00000000000073c6 */ /* 0x000e240000000000 */
[----:B0-----:R0:W1:Y:S01]  /*0790*/  @!UP0 SYNCS.EXCH.64 URZ, [UR6+0xa0], UR4 ;  /* 0x0000a004063f85b2 */ /* 0x0010620008000100 */
[----:B------:R-:W-:Y:S02]  /*07a0*/  ISETP.NE.AND P2, PT, R4, RZ, PT ;  /* 0x000000ff0400720c */ /* 0x000fe40003f45270 */
[----:B------:R-:W-:Y:S02]  /*07b0*/  ISETP.EQ.OR P4, PT, R7, RZ, !P4 ;  /* 0x000000ff0700720c */ /* 0x000fe40006782670 */
[----:B------:R-:W-:-:S02]  /*07c0*/  SEL R2, RZ, 0x1, !P1 ;  /* 0x00000001ff027807 */ /* 0x000fc40004800000 */
[----:B------:R-:W-:Y:S02]  /*07d0*/  PLOP3.LUT P0, PT, P0, P4, PT, 0x80, 0x0 ;  /* 0x000000000000781c */ /* 0x000fe40000709070 */
[----:B------:R-:W-:Y:S01]  /*07e0*/  SEL R2, R2, 0x2, P5 ;  /* 0x0000000202027807 */ /* 0x000fe20002800000 */
[----:B------:R0:W2:Y:S01]  /*07f0*/  @!UP1 SYNCS.EXCH.64 URZ, [UR6+0xa8], UR4 ;  /* 0x0000a804063f95b2 */ /* 0x0000a20008000100 */
[----:B------:R-:W-:Y:S01]  /*0800*/  NOP ;  /* 0x0000000000007918 */ /* 0x000fe20000000000 */
[----:B------:R-:W-:Y:S08]  /*0810*/  @!P3 BRA `(.L_x_4) ;  /* 0x000000000008b947 */ /* 0x000ff00003800000 */
[----:B-12---:R-:W-:Y:S01]  /*0820*/  UCGABAR_ARV ;  /* 0x00000000000079c7 */ /* 0x006fe20008000000 */
[----:B------:R-:W-:Y:S05]  /*0830*/  BRA `(.L_x_5) ;  /* 0x0000000000047947 */ /* 0x000fea0003800000 */
.L_x_4:
[----:B-12---:R-:W-:Y:S01]  /*0840*/  NOP ;  /* 0x0000000000007918 */ /* 0x006fe20000000000 */
.L_x_5:
[----:B------:R-:W1:Y:S01]  /*0850*/  LDC R4, c[0x0][0x65c] ;  /* 0x00019700ff047b82 */ /* 0x000e620000000800 */
[----:B------:R-:W-:Y:S01]  /*0860*/  IMAD.MOV.U32 R5, RZ, RZ, RZ ;  /* 0x000000ffff057224 */ /* 0x000fe200078e00ff */
[----:B-1----:R-:W-:Y:S01]  /*0870*/  ISETP.NE.AND P4, PT, R4, 0x1, PT ;  /* 0x000000010400780c */ /* 0x002fe20003f85270 */
[----:B------:R-:W-:-:S12]  /*0880*/  IMAD.U32 R4, RZ, RZ, UR8 ;  /* 0x00000008ff047e24 */ /* 0x000fd8000f8e00ff */
[----:B------:R-:W1:Y:S01]  /*0890*/  @P4 LDC R13, c[0x0][0x10] ;  /* 0x00000400ff0d4b82 */ /* 0x000e620000000800 */
[----:B------:R-:W-:Y:S02]  /*08a0*/  @P4 IMAD.MOV.U32 R9, RZ, RZ, RZ ;  /* 0x000000ffff094224 */ /* 0x000fe400078e00ff */
[----:B------:R-:W-:-:S05]  /*08b0*/  @P4 IMAD.MOV.U32 R15, RZ, RZ, RZ ;  /* 0x000000ffff0f4224 */ /* 0x000fca00078e00ff */
[----:B------:R-:W2:Y:S01]  /*08c0*/  @!P4 LDC R11, c[0x0][0xc] ;  /* 0x00000300ff0bcb82 */ /* 0x000ea20000000800 */
[----:B-1----:R-:W-:-:S04]  /*08d0*/  @P4 IMAD.WIDE.U32 R12, R13, UR8, R8 ;  /* 0x000000080d0c4c25 */ /* 0x002fc8000f8e0008 */
[----:B--2---:R-:W-:-:S04]  /*08e0*/  @!P4 IMAD.WIDE.U32 R10, R8, R11, R4 ;  /* 0x0000000b080ac225 */ /* 0x004fc800078e0004 */
[----:B------:R-:W-:Y:S02]  /*08f0*/  @P4 IMAD.MOV.U32 R4, RZ, RZ, R12 ;  /* 0x000000ffff044224 */ /* 0x000fe400078e000c */
[----:B------:R-:W-:Y:S02]  /*0900*/  @P4 IMAD.IADD R5, R13, 0x1, R15 ;  /* 0x000000010d054824 */ /* 0x000fe400078e020f */
[----:B------:R-:W-:Y:S02]  /*0910*/  @!P4 IMAD.MOV.U32 R4, RZ, RZ, R10 ;  /* 0x000000ffff04c224 */ /* 0x000fe400078e000a */
[----:B------:R-:W-:Y:S01]  /*0920*/  @!P4 IMAD.MOV.U32 R5, RZ, RZ, R11 ;  /* 0x000000ffff05c224 */ /* 0x000fe200078e000b */
[----:B------:R-:W-:Y:S06]  /*0930*/  @!P3 BRA `(.L_x_6) ;  /* 0x00000000000cb947 */ /* 0x000fec0003800000 */
[----:B------:R-:W-:Y:S01]  /*0940*/  UCGABAR_WAIT ;  /* 0x0000000000007dc7 */ /* 0x000fe20008000000 */
[----:B------:R-:W-:Y:S01]  /*0950*/  CCTL.IVALL ;  /* 0x00000000ff00798f */ /* 0x000fe20002000000 */
[----:B------:R-:W-:Y:S05]  /*0960*/  BRA `(.L_x_7) ;  /* 0x0000000000047947 */ /* 0x000fea0003800000 */
.L_x_6:
[----:B------:R-:W-:Y:S06]  /*0970*/  BAR.SYNC.DEFER_BLOCKING 0x0 ;  /* 0x0000000000007b1d */ /* 0x000fec0000010000 */
.L_x_7:
[----:B------:R-:W-:Y:S05]  /*0980*/  @!P2 BRA `(.L_x_8) ;  /* 0x0000004c0044a947 */ /* 0x000fea0003800000 */
[----:B------:R-:W-:-:S13]  /*0990*/  ISETP.GT.U32.AND P1, PT, R14, 0x1, PT ;  /* 0x000000010e00780c */ /* 0x000fda0003f24070 */
[----:B0-----:R-:W-:Y:S05]  /*09a0*/  @P1 EXIT ;  /* 0x000000000000194d */ /* 0x001fea0003800000 */
[----:B------:R-:W-:Y:S01]  /*09b0*/  ULDC.64 UR4, c[0x0][0x650] ;  /* 0x0001940000047ab9 */ /* 0x000fe20000000a00 */
[----:B------:R-:W-:Y:S01]  /*09c0*/  PRMT R10, RZ, 0x7610, R10 ;  /* 0x00007610ff0a7816 */ /* 0x000fe2000000000a */
[----:B------:R-:W-:Y:S01]  /*09d0*/  IMAD.MOV.U32 R11, RZ, RZ, -0x1 ;  /* 0xffffffffff0b7424 */ /* 0x000fe200078e00ff */
[----:B------:R-:W-:Y:S01]  /*09e0*/  ISETP.GE.U32.AND P1, PT, R4, UR4, PT ;  /* 0x0000000404007c0c */ /* 0x000fe2000bf26070 */
[----:B------:R-:W-:Y:S02]  /*09f0*/  IMAD.MOV.U32 R12, RZ, RZ, -0x1 ;  /* 0xffffffffff0c7424 */ /* 0x000fe400078e00ff */
[----:B------:R-:W-:Y:S01]  /*0a00*/  IMAD.MOV.U32 R71, RZ, RZ, -0x1 ;  /* 0xffffffffff477424 */ /* 0x000fe200078e00ff */
[----:B------:R-:W-:-:S13]  /*0a10*/  ISETP.GE.U32.AND.EX P1, PT, R5, UR5, PT, P1 ;  /* 0x0000000505007c0c */ /* 0x000fda000bf26110 */
[----:B------:R-:W-:Y:S05]  /*0a20*/  @P1 BRA `(.L_x_9) ;  /* 0x0000000400241947 */ /* 0x000fea0003800000 */
[----:B------:R-:W0:Y:S01]  /*0a30*/  LDC.64 R22, c[0x0][0x628] ;  /* 0x00018a00ff167b82 */ /* 0x000e220000000a00 */
[----:B------:R-:W-:Y:S02]  /*0a40*/  IMAD.MOV.U32 R10, RZ, RZ, R4 ;  /* 0x000000ffff0a7224 */ /* 0x000fe400078e0004 */
[----:B------:R-:W-:-:S05]  /*0a50*/  IMAD.MOV.U32 R11, RZ, RZ, R5 ;  /* 0x000000ffff0b7224 */ /* 0x000fca00078e0005 */
[----:B------:R-:W1:Y:S08]  /*0a60*/  LDC R16, c[0x0][0x630] ;  /* 0x00018c00ff107b82 */ /* 0x000e700000000800 */
[----:B------:R-:W2:Y:S01]  /*0a70*/  LDC.64 R24, c[0x0][0x620] ;  /* 0x00018800ff187b82 */ /* 0x000ea20000000a00 */
[----:B0-----:R-:W-:-:S04]  /*0a80*/  ISETP.NE.U32.AND P1, PT, R22, RZ, PT ;  /* 0x000000ff1600720c */ /* 0x001fc80003f25070 */
[----:B------:R-:W-:-:S13]  /*0a90*/  ISETP.NE.AND.EX P1, PT, R23, RZ, PT, P1 ;  /* 0x000000ff1700720c */ /* 0x000fda0003f25310 */
[----:B-12---:R-:W-:Y:S05]  /*0aa0*/  @!P1 BRA `(.L_x_10) ;  /* 0x0000000000289947 */ /* 0x006fea0003800000 */
[----:B------:R-:W0:Y:S02]  /*0ab0*/  LDC R3, c[0x0][0x634] ;  /* 0x00018d00ff037b82 */ /* 0x000e240000000800 */
[----:B0-----:R-:W-:-:S05]  /*0ac0*/  IADD3 R3, P1, R4, R3, RZ ;  /* 0x0000000304037210 */ /* 0x001fca0007f3e0ff */
[----:B------:R-:W-:-:S04]  /*0ad0*/  IMAD.X R19, RZ, RZ, R5, P1 ;  /* 0x000000ffff137224 */ /* 0x000fc800008e0605 */
[----:B------:R-:W-:-:S04]  /*0ae0*/  IMAD.WIDE.U32 R10, R19, R22, RZ ;  /* 0x00000016130a7225 */ /* 0x000fc800078e00ff */
[----:B------:R-:W-:-:S04]  /*0af0*/  IMAD.WIDE.U32 R12, P1, R3, R23, R10 ;  /* 0x00000017030c7225 */ /* 0x000fc8000782000a */
[----:B------:R-:W-:-:S04]  /*0b00*/  IMAD.WIDE.U32 R10, R3, R22, RZ ;  /* 0x00000016030a7225 */ /* 0x000fc800078e00ff */
[----:B------:R-:W-:Y:S01]  /*0b10*/  IMAD.X R15, RZ, RZ, RZ, P1 ;  /* 0x000000ffff0f7224 */ /* 0x000fe200008e06ff */
[----:B------:R-:W-:Y:S01]  /*0b20*/  IADD3 RZ, P1, R11, R12, RZ ;  /* 0x0000000c0bff7210 */ /* 0x000fe20007f3e0ff */
[----:B------:R-:W-:-:S04]  /*0b30*/  IMAD.MOV.U32 R14, RZ, RZ, R13 ;  /* 0x000000ffff0e7224 */ /* 0x000fc800078e000d */
[----:B------:R-:W-:-:S08]  /*0b40*/  IMAD.WIDE.U32.X R10, R19, R23, R14, P1 ;  /* 0x00000017130a7225 */ /* 0x000fd000008e040e */
.L_x_10:
[----:B------:R-:W0:Y:S01]  /*0b50*/  LDC.64 R28, c[0x0][0x640] ;  /* 0x00019000ff1c7b82 */ /* 0x000e220000000a00 */
[--C-:B------:R-:W-:Y:S01]  /*0b60*/  SHF.R.U64 R71, R10, R16, R11.reuse ;  /* 0x000000100a477219 */ /* 0x100fe2000000120b */
[----:B------:R-:W-:Y:S01]  /*0b70*/  IMAD R20, R17, R20, R8 ;  /* 0x0000001411147224 */ /* 0x000fe200078e0208 */
[----:B------:R-:W-:Y:S01]  /*0b80*/  SHF.R.U32.HI R3, RZ, R16, R11 ;  /* 0x00000010ff037219 */ /* 0x000fe2000001160b */
[----:B------:R-:W-:Y:S01]  /*0b90*/  IMAD.MOV.U32 R17, RZ, RZ, 0x1 ;  /* 0x00000001ff117424 */ /* 0x000fe200078e00ff */
[----:B------:R-:W-:-:S03]  /*0ba0*/  IADD3 R9, P1, RZ, -R71, RZ ;  /* 0x80000047ff097210 */ /* 0x000fc60007f3e0ff */
[----:B------:R-:W1:Y:S02]  /*0bb0*/  LDC R14, c[0x0][0x618] ;  /* 0x00018600ff0e7b82 */ /* 0x000e640000000800 */
[----:B------:R-:W-:Y:S02]  /*0bc0*/  IMAD.X R3, RZ, RZ, ~R3, P1 ;  /* 0x000000ffff037224 */ /* 0x000fe400008e0e03 */
[----:B------:R-:W-:-:S04]  /*0bd0*/  IMAD.WIDE.U32 R10, R9, R24, R4 ;  /* 0x00000018090a7225 */ /* 0x000fc800078e0004 */
[----:B------:R-:W2:Y:S01]  /*0be0*/  LDC R18, c[0x0][0x608] ;  /* 0x00018200ff127b82 */ /* 0x000ea20000000800 */
[----:B------:R-:W-:Y:S02]  /*0bf0*/  IMAD R12, R3, R24, RZ ;  /* 0x00000018030c7224 */ /* 0x000fe400078e02ff */
[----:B------:R-:W-:Y:S02]  /*0c00*/  IMAD.MOV.U32 R3, RZ, RZ, -0x1 ;  /* 0xffffffffff037424 */ /* 0x000fe400078e00ff */
[----:B------:R-:W-:-:S03]  /*0c10*/  IMAD R9, R9, R25, R12 ;  /* 0x0000001909097224 */ /* 0x000fc600078e020c */
[----:B------:R-:W3:Y:S01]  /*0c20*/  LDC R26, c[0x0][0x658] ;  /* 0x00019600ff1a7b82 */ /* 0x000ee20000000800 */
[----:B------:R-:W-:Y:S01]  /*0c30*/  IMAD.IADD R9, R11, 0x1, R9 ;  /* 0x000000010b097824 */ /* 0x000fe200078e0209 */
[----:B0-----:R-:W-:-:S04]  /*0c40*/  ISETP.NE.U32.AND P1, PT, R28, RZ, PT ;  /* 0x000000ff1c00720c */ /* 0x001fc80003f25070 */
[----:B------:R-:W-:Y:S02]  /*0c50*/  ISETP.NE.AND.EX P1, PT, R29, RZ, PT, P1 ;  /* 0x000000ff1d00720c */ /* 0x000fe40003f25310 */
[----:B------:R-:W0:Y:S01]  /*0c60*/  LDC R22, c[0x0][0x600] ;  /* 0x00018000ff167b82 */ /* 0x000e220000000800 */
[-CC-:B-1----:R-:W-:Y:S02]  /*0c70*/  SHF.R.U64 R16, R10, R14.reuse, R9.reuse ;  /* 0x0000000e0a107219 */ /* 0x182fe40000001209 */
[----:B------:R-:W-:-:S05]  /*0c80*/  SHF.R.U32.HI R9, RZ, R14, R9 ;  /* 0x0000000eff097219 */ /* 0x000fca0000011609 */
[----:B------:R-:W1:Y:S01]  /*0c90*/  LDC R19, c[0x0][0x648] ;  /* 0x00019200ff137b82 */ /* 0x000e620000000800 */
[-CC-:B--2---:R-:W-:Y:S02]  /*0ca0*/  SHF.R.U64 R25, R16, R18.reuse, R9.reuse ;  /* 0x0000001210197219 */ /* 0x184fe40000001209 */
[----:B------:R-:W-:-:S05]  /*0cb0*/  SHF.R.U32.HI R9, RZ, R18, R9 ;  /* 0x00000012ff097219 */ /* 0x000fca0000011609 */
[----:B------:R-:W2:Y:S01]  /*0cc0*/  LDC R21, c[0x0][0x638] ;  /* 0x00018e00ff157b82 */ /* 0x000ea20000000800 */
[-CC-:B---3--:R-:W-:Y:S02]  /*0cd0*/  SHF.R.U64 R18, R25, R26.reuse, R9.reuse ;  /* 0x0000001a19127219 */ /* 0x188fe40000001209 */
[-C--:B------:R-:W-:Y:S02]  /*0ce0*/  SHF.L.U32 R3, R3, R26.reuse, RZ ;  /* 0x0000001a03037219 */ /* 0x080fe400000006ff */
[----:B------:R-:W-:Y:S01]  /*0cf0*/  SHF.R.U32.HI R9, RZ, R26, R9 ;  /* 0x0000001aff097219 */ /* 0x000fe20000011609 */
[----:B------:R-:W-:Y:S01]  /*0d00*/  IMAD.MOV.U32 R8, RZ, RZ, R18 ;  /* 0x000000ffff087224 */ /* 0x000fe200078e0012 */
[----:B------:R-:W-:Y:S01]  /*0d10*/  LOP3.LUT R14, RZ, R3, RZ, 0x33, !PT ;  /* 0x00000003ff0e7212 */ /* 0x000fe200078e33ff */
[----:B------:R-:W3:Y:S01]  /*0d20*/  LDC R23, c[0x0][0x610] ;  /* 0x00018400ff177b82 */ /* 0x000ee20000000800 */
[----:B------:R-:W-:Y:S05]  /*0d30*/  @!P1 BRA `(.L_x_11) ;  /* 0x0000000000289947 */ /* 0x000fea0003800000 */
[----:B------:R-:W4:Y:S02]  /*0d40*/  LDC R3, c[0x0][0x64c] ;  /* 0x00019300ff037b82 */ /* 0x000f240000000800 */
[----:B----4-:R-:W-:-:S05]  /*0d50*/  IADD3 R3, P1, R18, R3, RZ ;  /* 0x0000000312037210 */ /* 0x010fca0007f3e0ff */
        /* <DEDUP_REMOVED lines=8> */
.L_x_11:
[----:B-1----:R-:W-:Y:S01]  /*0de0*/  SHF.R.U64 R8, R8, R19, R9 ;  /* 0x0000001308087219 */ /* 0x002fe20000001209 */
[----:B0-----:R-:W-:Y:S01]  /*0df0*/  VIADD R9, R22, 0xffffffff ;  /* 0xffffffff16097836 */ /* 0x001fe20000000000 */
[----:B------:R-:W-:Y:S02]  /*0e00*/  SHF.L.U32 R3, R17, R26, RZ ;  /* 0x0000001a11037219 */ /* 0x000fe400000006ff */
[----:B------:R-:W-:Y:S01]  /*0e10*/  LOP3.LUT R14, R25, R14, RZ, 0xc0, !PT ;  /* 0x0000000e190e7212 */ /* 0x000fe200078ec0ff */
[----:B------:R-:W-:Y:S01]  /*0e20*/  IMAD.MOV R10, RZ, RZ, -R8 ;  /* 0x000000ffff0a7224 */ /* 0x000fe200078e0a08 */
[----:B------:R-:W-:-:S03]  /*0e30*/  SEL R7, R7, R20, !P4 ;  /* 0x0000001407077207 */ /* 0x000fc60006000000 */
[----:B------:R-:W-:Y:S01]  /*0e40*/  IMAD R14, R3, R8, R14 ;  /* 0x00000008030e7224 */ /* 0x000fe200078e020e */
[----:B------:R-:W-:Y:S01]  /*0e50*/  LOP3.LUT R8, R16, R9, RZ, 0xc0, !PT ;  /* 0x0000000910087212 */ /* 0x000fe200078ec0ff */
[----:B--2---:R-:W-:Y:S02]  /*0e60*/  IMAD R3, R10, R21, R18 ;  /* 0x000000150a037224 */ /* 0x004fe400078e0212 */
[----:B---3--:R-:W-:Y:S02]  /*0e70*/  IMAD R7, R14, R23, R7 ;  /* 0x000000170e077224 */ /* 0x008fe400078e0207 */
[----:B------:R-:W-:Y:S02]  /*0e80*/  IMAD R8, R3, R22, R8 ;  /* 0x0000001603087224 */ /* 0x000fe400078e0208 */
[----:B------:R-:W-:-:S03]  /*0e90*/  IMAD.MOV.U32 R10, RZ, RZ, 0x1 ;  /* 0x00000001ff0a7424 */ /* 0x000fc600078e00ff */
[----:B------:R-:W-:Y:S02]  /*0ea0*/  SEL R12, R8, R7, !P4 ;  /* 0x00000007080c7207 */ /* 0x000fe40006000000 */
[----:B------:R-:W-:-:S07]  /*0eb0*/  SEL R11, R7, R8, !P4 ;  /* 0x00000008070b7207 */ /* 0x000fce0006000000 */
.L_x_9:
[----:B------:R-:W-:-:S08]  /*0ec0*/  NOP ;  /* 0x0000000000007918 */ /* 0x000fd00000000000 */
[----:B------:R-:W0:Y:S02]  /*0ed0*/  USETMAXREG.TRY_ALLOC.CTAPOOL UP0, 0xe8 ;  /* 0x000000e8000079c8 */ /* 0x000e240008000600 */
[----:B0-----:R-:W-:-:S13]  /*0ee0*/  PLOP3.LUT P1, PT, PT, PT, UP0, 0x80, 0x0 ;  /* 0x000000000000781c */ /* 0x001fda0003f2f008 */
[----:B------:R-:W-:Y:S05]  /*0ef0*/  @!P1 BRA `(.L_x_9) ;  /* 0xfffffffc00f09947 */ /* 0x000fea000383ffff */
[----:B------:R-:W-:Y:S01]  /*0f00*/  ULDC.64 UR4, c[0x0][0x598] ;  /* 0x0001660000047ab9 */ /* 0x000fe20000000a00 */
[----:B------:R-:W-:Y:S01]  /*0f10*/  ULDC.64 UR16, c[0x0][0x208] ;  /* 0x0000820000107ab9 */ /* 0x000fe20000000a00 */
[----:B------:R-:W-:-:S04]  /*0f20*/  ISETP.NE.U32.AND P1, PT, RZ, UR4, PT ;  /* 0x00000004ff007c0c */ /* 0x000fc8000bf25070 */
[----:B------:R-:W-:-:S13]  /*0f30*/  ISETP.NE.AND.EX P1, PT, RZ, UR5, PT, P1 ;  /* 0x00000005ff007c0c */ /* 0x000fda000bf25310 */
[----:B------:R-:W-:Y:S05]  /*0f40*/  @!P1 BRA `(.L_x_12) ;  /* 0x00000000001c9947 */ /* 0x000fea0003800000 */
[----:B------:R-:W0:Y:S02]  /*0f50*/  LDC.64 R8, c[0x0][0x598] ;  /* 0x00016600ff087b82 */ /* 0x000e240000000a00 */
[----:B0-----:R-:W2:Y:S02]  /*0f60*/  LDG.E.64 R8, desc[UR16][R8.64] ;  /* 0x0000001008087981 */ /* 0x001ea4000c1e1b00 */
[----:B--2---:R-:W-:-:S04]  /*0f70*/  ISETP.NE.U32.AND P1, PT, R8, RZ, PT ;  /* 0x000000ff0800720c */ /* 0x004fc80003f25070 */
[----:B------:R-:W-:-:S13]  /*0f80*/  ISETP.NE.AND.EX P1, PT, R9, RZ, PT, P1 ;  /* 0x000000ff0900720c */ /* 0x000fda0003f25310 */
[----:B------:R-:W-:Y:S05]  /*0f90*/  @!P1 BRA `(.L_x_12) ;  /* 0x0000000000089947 */ /* 0x000fea0003800000 */
[----:B------:R0:W5:Y:S01]  /*0fa0*/  LD.E R3, desc[UR16][R8.64] ;  /* 0x0000001008037980 */ /* 0x000162000c101900 */
[----:B------:R-:W-:Y:S05]  /*0fb0*/  BRA `(.L_x_13) ;  /* 0x0000000000207947 */ /* 0x000fea0003800000 */
.L_x_12:
[----:B------:R-:W-:Y:S02]  /*0fc0*/  ULDC.64 UR4, c[0x0][0x588] ;  /* 0x0001620000047ab9 */ /* 0x000fe40000000a00 */
[----:B------:R-:W-:-:S04]  /*0fd0*/  ISETP.NE.U32.AND P1, PT, RZ, UR4, PT ;  /* 0x00000004ff007c0c */ /* 0x000fc8000bf25070 */
[----:B------:R-:W-:-:S13]  /*0fe0*/  ISETP.NE.AND.EX P1, PT, RZ, UR5, PT, P1 ;  /* 0x00000005ff007c0c */ /* 0x000fda000bf25310 */
[----:B------:R-:W-:Y:S05]  /*0ff0*/  @!P1 BRA `(.L_x_14) ;  /* 0x00000000000c9947 */ /* 0x000fea0003800000 */
[----:B------:R-:W0:Y:S02]  /*1000*/  LDC.64 R8, c[0x0][0x588] ;  /* 0x00016200ff087b82 */ /* 0x000e240000000a00 */
[----:B0-----:R1:W5:Y:S01]  /*1010*/  LDG.E R3, desc[UR16][R8.64] ;  /* 0x0000001008037981 */ /* 0x001362000c1e1900 */
[----:B------:R-:W-:Y:S05]  /*1020*/  BRA `(.L_x_13) ;  /* 0x0000000000047947 */ /* 0x000fea0003800000 */
.L_x_14:
[----:B------:R-:W2:Y:S02]  /*1030*/  LDC R3, c[0x0][0x580] ;  /* 0x00016000ff037b82 */ /* 0x000ea40000000800 */
.L_x_13:
[----:B------:R-:W-:Y:S02]  /*1040*/  ULDC.64 UR4, c[0x0][0x5a0] ;  /* 0x0001680000047ab9 */ /* 0x000fe40000000a00 */
[----:B------:R-:W-:-:S04]  /*1050*/  ISETP.NE.U32.AND P1, PT, RZ, UR4, PT ;  /* 0x00000004ff007c0c */ /* 0x000fc8000bf25070 */
[----:B------:R-:W-:-:S13]  /*1060*/  ISETP.NE.AND.EX P1, PT, RZ, UR5, PT, P1 ;  /* 0x00000005ff007c0c */ /* 0x000fda000bf25310 */
[----:B------:R-:W-:Y:S05]  /*1070*/  @!P1 BRA `(.L_x_15) ;  /* 0x00000000001c9947 */ /* 0x000fea0003800000 */
[----:B01----:R-:W0:Y:S02]  /*1080*/  LDC.64 R8, c[0x0][0x5a0] ;  /* 0x00016800ff087b82 */ /* 0x003e240000000a00 */
[----:B0-----:R-:W3:Y:S02]  /*1090*/  LDG.E.64 R8, desc[UR16][R8.64] ;  /* 0x0000001008087981 */ /* 0x001ee4000c1e1b00 */
[----:B---3--:R-:W-:-:S04]  /*10a0*/  ISETP.NE.U32.AND P1, PT, R8, RZ, PT ;  /* 0x000000ff0800720c */ /* 0x008fc80003f25070 */
[----:B------:R-:W-:-:S13]  /*10b0*/  ISETP.NE.AND.EX P1, PT, R9, RZ, PT, P1 ;  /* 0x000000ff0900720c */ /* 0x000fda0003f25310 */
[----:B------:R-:W-:Y:S05]  /*10c0*/  @!P1 BRA `(.L_x_15) ;  /* 0x0000000000089947 */ /* 0x000fea0003800000 */
[----:B------:R0:W5:Y:S01]  /*10d0*/  LD.E R7, desc[UR16][R8.64] ;  /* 0x0000001008077980 */ /* 0x000162000c101900 */
[----:B------:R-:W-:Y:S05]  /*10e0*/  BRA `(.L_x_16) ;  /* 0x0000000000207947 */ /* 0x000fea0003800000 */
.L_x_15:
[----:B------:R-:W-:Y:S02]  /*10f0*/  ULDC.64 UR4, c[0x0][0x590] ;  /* 0x0001640000047ab9 */ /* 0x000fe40000000a00 */
[----:B------:R-:W-:-:S04]  /*1100*/  ISETP.NE.U32.AND P1, PT, RZ, UR4, PT ;  /* 0x00000004ff007c0c */ /* 0x000fc8000bf25070 */
[----:B------:R-:W-:-:S13]  /*1110*/  ISETP.NE.AND.EX P1, PT, RZ, UR5, PT, P1 ;  /* 0x00000005ff007c0c */ /* 0x000fda000bf25310 */
[----:B------:R-:W-:Y:S05]  /*1120*/  @!P1 BRA `(.L_x_17) ;  /* 0x00000000000c9947 */ /* 0x000fea0003800000 */
[----:B01----:R-:W0:Y:S02]  /*1130*/  LDC.64 R8, c[0x0][0x590] ;  /* 0x00016400ff087b82 */ /* 0x003e240000000a00 */
[----:B0-----:R1:W5:Y:S01]  /*1140*/  LDG.E R7, desc[UR16][R8.64] ;  /* 0x0000001008077981 */ /* 0x001362000c1e1900 */
[----:B------:R-:W-:Y:S05]  /*1150*/  BRA `(.L_x_16) ;  /* 0x0000000000047947 */ /* 0x000fea0003800000 */
.L_x_17:
[----:B------:R-:W3:Y:S02]  /*1160*/  LDC R7, c[0x0][0x584] ;  /* 0x00016100ff077b82 */ /* 0x000ee40000000800 */
.L_x_16:
[----:B------:R-:W-:-:S13]  /*1170*/  LOP3.LUT P1, RZ, R10, 0xff, RZ, 0xc0, !PT ;  /* 0x000000ff0aff7812 */ /* 0x000fda000782c0ff */
[----:B------:R-:W-:Y:S05]  /*1180*/  @!P1 EXIT ;  /* 0x000000000000994d */ /* 0x000fea0003800000 */
[----:B------:R-:W-:Y:S01]  /*1190*/  ULDC UR4, c[0x0][0x28c] ;  /* 0x0000a30000047ab9 */ /* 0x000fe20000000800 */
[----:B------:R-:W-:Y:S01]  /*11a0*/  LOP3.LUT R81, R2, 0x1, RZ, 0xfc, !PT ;  /* 0x0000000102517812 */ /* 0x000fe200078efcff */
[----:B------:R-:W-:-:S04]  /*11b0*/  UIADD3 UR4, UR4, 0x7f, URZ ;  /* 0x0000007f04047890 */ /* 0x000fc8000fffe03f */
[----:B------:R-:W-:-:S04]  /*11c0*/  USHF.R.S32.HI UR5, URZ, 0x1f, UR4 ;  /* 0x0000001f3f057899 */ /* 0x000fc80008011404 */
[----:B------:R-:W-:-:S03]  /*11d0*/  ULEA.HI UR5, UR5, UR4, URZ, 0x7 ;  /* 0x0000000405057291 */ /* 0x000fc6000f8f383f */
[----:B------:R-:W-:Y:S01]  /*11e0*/  UMOV UR4, URZ ;  /* 0x0000003f00047c82 */ /* 0x000fe20008000000 */
[----:B------:R-:W-:-:S03]  /*11f0*/  USHF.R.S32.HI UR9, URZ, 0x7, UR5 ;  /* 0x000000073f097899 */ /* 0x000fc60008011405 */
[----:B------:R-:W-:-:S09]  /*1200*/  UMOV UR5, URZ ;  /* 0x0000003f00057c82 */ /* 0x000fd20008000000 */
.L_x_108:
[----:B01----:R-:W-:Y:S01]  /*1210*/  LOP3.LUT R8, R0, 0x80, RZ, 0xc0, !PT ;  /* 0x0000008000087812 */ /* 0x003fe200078ec0ff */
[----:B------:R-:W0:Y:S01]  /*1220*/  S2UR UR13, SR_CgaCtaId ;  /* 0x00000000000d79c3 */ /* 0x000e220000008800 */
[----:B------:R-:W-:Y:S01]  /*1230*/  UMOV UR12, 0x400 ;  /* 0x00000400000c7882 */ /* 0x000fe20000000000 */
[----:B------:R-:W-:Y:S01]  /*1240*/  UMOV UR6, URZ ;  /* 0x0000003f00067c82 */ /* 0x000fe20008000000 */
[----:B------:R-:W-:Y:S01]  /*1250*/  SHF.R.U32.HI R8, RZ, 0x7, R8 ;  /* 0x00000007ff087819 */ /* 0x000fe20000011608 */
[----:B------:R-:W-:Y:S01]  /*1260*/  UMOV UR7, URZ ;  /* 0x0000003f00077c82 */ /* 0x000fe20008000000 */
[----:B------:R-:W-:Y:S01]  /*1270*/  UMOV UR18, UR5 ;  /* 0x0000000500127c82 */ /* 0x000fe20008000000 */
[----:B------:R-:W-:Y:S02]  /*1280*/  CS2R R14, SRZ ;  /* 0x00000000000e7805 */ /* 0x000fe4000001ff00 */
[----:B------:R-:W-:Y:S01]  /*1290*/  CS2R R16, SRZ ;  /* 0x0000000000107805 */ /* 0x000fe2000001ff00 */
[----:B------:R-:W1:Y:S01]  /*12a0*/  LDC R9, c[0x0][0x28c] ;  /* 0x0000a300ff097b82 */ /* 0x000e620000000800 */
[----:B----4-:R-:W4:Y:S01]  /*12b0*/  SHFL.IDX PT, R8, R8, RZ, 0x1f ;  /* 0x00001fff08087589 */ /* 0x010f2200000e0000 */
[----:B------:R-:W-:-:S02]  /*12c0*/  CS2R R18, SRZ ;  /* 0x0000000000127805 */ /* 0x000fc4000001ff00 */
[----:B------:R-:W-:Y:S02]  /*12d0*/  CS2R R20, SRZ ;  /* 0x0000000000147805 */ /* 0x000fe4000001ff00 */
[----:B------:R-:W-:Y:S02]  /*12e0*/  CS2R R56, SRZ ;  /* 0x0000000000387805 */ /* 0x000fe4000001ff00 */
[----:B------:R-:W-:Y:S02]  /*12f0*/  CS2R R58, SRZ ;  /* 0x00000000003a7805 */ /* 0x000fe4000001ff00 */
[----:B------:R-:W-:Y:S02]  /*1300*/  CS2R R60, SRZ ;  /* 0x00000000003c7805 */ /* 0x000fe4000001ff00 */
[----:B------:R-:W-:Y:S02]  /*1310*/  CS2R R62, SRZ ;  /* 0x00000000003e7805 */ /* 0x000fe4000001ff00 */
[----:B------:R-:W-:-:S02]  /*1320*/  CS2R R64, SRZ ;  /* 0x0000000000407805 */ /* 0x000fc4000001ff00 */
[----:B------:R-:W-:Y:S02]  /*1330*/  CS2R R66, SRZ ;  /* 0x0000000000427805 */ /* 0x000fe4000001ff00 */
[----:B------:R-:W-:Y:S01]  /*1340*/  CS2R R68, SRZ ;  /* 0x0000000000447805 */ /* 0x000fe2000001ff00 */
[----:B------:R-:W-:Y:S01]  /*1350*/  IMAD.MOV.U32 R70, RZ, RZ, RZ ;  /* 0x000000ffff467224 */ /* 0x000fe200078e00ff */
[----:B------:R-:W-:Y:S02]  /*1360*/  CS2R R72, SRZ ;  /* 0x0000000000487805 */ /* 0x000fe4000001ff00 */
[----:B------:R-:W-:Y:S02]  /*1370*/  CS2R R74, SRZ ;  /* 0x00000000004a7805 */ /* 0x000fe4000001ff00 */
[----:B------:R-:W-:Y:S02]  /*1380*/  CS2R R76, SRZ ;  /* 0x00000000004c7805 */ /* 0x000fe4000001ff00 */
[----:B------:R-:W-:Y:S01]  /*1390*/  CS2R R78, SRZ ;  /* 0x00000000004e7805 */ /* 0x000fe2000001ff00 */
[----:B------:R-:W-:Y:S01]  /*13a0*/  IMAD.MOV.U32 R80, RZ, RZ, RZ ;  /* 0x000000ffff507224 */ /* 0x000fe200078e00ff */
[----:B------:R-:W-:Y:S01]  /*13b0*/  CS2R R24, SRZ ;  /* 0x0000000000187805 */ /* 0x000fe2000001ff00 */
[----:B--2---:R-:W-:Y:S01]  /*13c0*/  IMAD.U32 R22, RZ, RZ, UR4 ;  /* 0x00000004ff167e24 */ /* 0x004fe2000f8e00ff */
[----:B------:R-:W-:-:S02]  /*13d0*/  CS2R R26, SRZ ;  /* 0x00000000001a7805 */ /* 0x000fc4000001ff00 */
[----:B------:R-:W-:Y:S02]  /*13e0*/  CS2R R28, SRZ ;  /* 0x00000000001c7805 */ /* 0x000fe4000001ff00 */
[----:B------:R-:W-:Y:S02]  /*13f0*/  CS2R R30, SRZ ;  /* 0x00000000001e7805 */ /* 0x000fe4000001ff00 */
[----:B------:R-:W-:Y:S02]  /*1400*/  CS2R R32, SRZ ;  /* 0x0000000000207805 */ /* 0x000fe4000001ff00 */
[----:B------:R-:W-:Y:S02]  /*1410*/  CS2R R34, SRZ ;  /* 0x0000000000227805 */ /* 0x000fe4000001ff00 */
[----:B-1----:R-:W-:Y:S02]  /*1420*/  ISETP.GE.AND P1, PT, R9, 0x1, PT ;  /* 0x000000010900780c */ /* 0x002fe40003f26270 */
[----:B------:R-:W-:-:S02]  /*1430*/  CS2R R36, SRZ ;  /* 0x0000000000247805 */ /* 0x000fc4000001ff00 */
[----:B----4-:R-:W-:Y:S02]  /*1440*/  R2UR UR8, R8 ;  /* 0x00000000080872ca */ /* 0x010fe400000e0000 */
[----:B------:R-:W-:Y:S02]  /*1450*/  CS2R R38, SRZ ;  /* 0x0000000000267805 */ /* 0x000fe4000001ff00 */
[----:B------:R-:W-:Y:S02]  /*1460*/  CS2R R40, SRZ ;  /* 0x0000000000287805 */ /* 0x000fe4000001ff00 */
[----:B------:R-:W-:Y:S02]  /*1470*/  CS2R R42, SRZ ;  /* 0x00000000002a7805 */ /* 0x000fe4000001ff00 */
[----:B------:R-:W-:Y:S02]  /*1480*/  CS2R R44, SRZ ;  /* 0x00000000002c7805 */ /* 0x000fe4000001ff00 */
[----:B------:R-:W-:-:S02]  /*1490*/  CS2R R46, SRZ ;  /* 0x00000000002e7805 */ /* 0x000fc4000001ff00 */
[----:B------:R-:W-:Y:S02]  /*14a0*/  CS2R R48, SRZ ;  /* 0x0000000000307805 */ /* 0x000fe4000001ff00 */
[----:B------:R-:W-:Y:S02]  /*14b0*/  CS2R R50, SRZ ;  /* 0x0000000000327805 */ /* 0x000fe4000001ff00 */
[----:B------:R-:W-:Y:S02]  /*14c0*/  CS2R R52, SRZ ;  /* 0x0000000000347805 */ /* 0x000fe4000001ff00 */
[----:B------:R-:W-:Y:S01]  /*14d0*/  CS2R R54, SRZ ;  /* 0x0000000000367805 */ /* 0x000fe2000001ff00 */
[----:B------:R-:W-:-:S04]  /*14e0*/  ULEA.HI UR10, UR8, UR8, URZ, 0x1 ;  /* 0x00000008080a7291 */ /* 0x000fc8000f8f083f */
[----:B------:R-:W-:Y:S02]  /*14f0*/  ULOP3.LUT UR11, UR10, 0x7fffe, URZ, 0xc0, !UPT ;  /* 0x0007fffe0a0b7892 */ /* 0x000fe4000f8ec03f */
[----:B0-----:R-:W-:Y:S02]  /*1500*/  ULEA UR10, UR13, UR12, 0x18 ;  /* 0x0000000c0d0a7291 */ /* 0x001fe4000f8ec03f */
[----:B------:R-:W-:-:S03]  /*1510*/  UIADD3 UR11, UR8, -UR11, URZ ;  /* 0x8000000b080b7290 */ /* 0x000fc6000fffe03f */
[----:B------:R-:W-:Y:S01]  /*1520*/  UMOV UR8, URZ ;  /* 0x0000003f00087c82 */ /* 0x000fe20008000000 */
[----:B------:R-:W-:-:S04]  /*1530*/  ULEA UR11, UR11, UR10, 0xd ;  /* 0x0000000a0b0b7291 */ /* 0x000fc8000f8e683f */
[----:B------:R-:W-:-:S04]  /*1540*/  UIADD3 UR11, UR11, 0x180, URZ ;  /* 0x000001800b0b7890 */ /* 0x000fc8000fffe03f */
[----:B------:R-:W-:-:S04]  /*1550*/  USHF.R.U32.HI UR11, URZ, 0x4, UR11 ;  /* 0x000000043f0b7899 */ /* 0x000fc8000801160b */
[----:B------:R-:W-:Y:S01]  /*1560*/  ULOP3.LUT UR11, UR11, 0x3fff, URZ, 0xc0, !UPT ;  /* 0x00003fff0b0b7892 */ /* 0x000fe2000f8ec03f */
[----:B------:R-:W-:Y:S11]  /*1570*/  @!P1 BRA `(.L_x_18) ;  /* 0x0000000400a09947 */ /* 0x000ff60003800000 */
[----:B------:R-:W-:-:S13]  /*1580*/  ISETP.NE.AND P2, PT, R81, 0x3, PT ;  /* 0x000000035100780c */ /* 0x000fda0003f45270 */
[----:B------:R-:W-:Y:S05]  /*1590*/  @!P2 BRA `(.L_x_19) ;  /* 0x000000000004a947 */ /* 0x000fea0003800000 */
[----:B------:R-:W-:Y:S01]  /*15a0*/  BPT.TRAP 0x1 ;  /* 0x000000040000795c */ /* 0x000fe20000300000 */
.L_x_19:
[----:B------:R-:W-:Y:S01]  /*15b0*/  ULEA UR6, UR5, UR10, 0x3 ;  /* 0x0000000a05067291 */ /* 0x000fe2000f8e183f */
[----:B------:R-:W-:-:S05]  /*15c0*/  IMAD.U32 R8, RZ, RZ, UR4 ;  /* 0x00000004ff087e24 */ /* 0x000fca000f8e00ff */
[----:B------:R-:W-:-:S04]  /*15d0*/  SHF.L.U32 R8, R8, 0x1f, RZ ;  /* 0x0000001f08087819 */ /* 0x000fc800000006ff */
[----:B------:R0:W1:Y:S01]  /*15e0*/  SYNCS.PHASECHK.TRANS64.TRYWAIT P1, [UR6], R8 ;  /* 0x00000008ff0075a7 */ /* 0x0000620008020146 */
[----:B------:R-:W-:Y:S05]  /*15f0*/  @!P2 BRA `(.L_x_20) ;  /* 0x000000000004a947 */ /* 0x000fea0003800000 */
[----:B------:R-:W-:Y:S01]  /*1600*/  BPT.TRAP 0x1 ;  /* 0x000000040000795c */ /* 0x000fe20000300000 */
.L_x_20:
[----:B-1----:R-:W-:Y:S05]  /*1610*/  @P1 BRA `(.L_x_21) ;  /* 0x0000000000081947 */ /* 0x002fea0003800000 */
[----:B------:R-:W1:Y:S02]  /*1620*/  SYNCS.PHASECHK.TRANS64.TRYWAIT P1, [UR6], R8 ;  /* 0x00000008ff0075a7 */ /* 0x000e640008020146 */
[----:B-1----:R-:W-:Y:S05]  /*1630*/  @!P1 BRA `(.L_x_22) ;  /* 0x0000005800289947 */ /* 0x002fea0003800000 */
.L_x_21:
[----:B------:R-:W-:Y:S01]  /*1640*/  UIADD3 UR6, UR10, 0x24180, URZ ;  /* 0x000241800a067890 */ /* 0x000fe2000fffe03f */
[----:B------:R-:W-:Y:S01]  /*1650*/  WARPGROUP.ARRIVE ;  /* 0x00000000000079c5 */ /* 0x000fe20000000000 */
[----:B------:R-:W-:Y:S01]  /*1660*/  ULOP3.LUT UR8, UR11, 0x10000, URZ, 0xfc, !UPT ;  /* 0x000100000b087892 */ /* 0x000fe2000f8efc3f */
[----:B------:R-:W-:Y:S01]  /*1670*/  CS2R R14, SRZ ;  /* 0x00000000000e7805 */ /* 0x000fe2000001ff00 */
[----:B------:R-:W-:Y:S01]  /*1680*/  USHF.R.U32.HI UR6, URZ, 0x4, UR6 ;  /* 0x000000043f067899 */ /* 0x000fe20008011606 */
[----:B------:R-:W-:Y:S01]  /*1690*/  CS2R R16, SRZ ;  /* 0x0000000000107805 */ /* 0x000fe2000001ff00 */
[----:B------:R-:W-:Y:S01]  /*16a0*/  UMOV UR13, 0x40000040 ;  /* 0x40000040000d7882 */ /* 0x000fe20000000000 */
[----:B------:R-:W-:Y:S01]  /*16b0*/  UMOV UR15, 0x40000040 ;  /* 0x40000040000f7882 */ /* 0x000fe20000000000 */
[----:B------:R-:W-:Y:S01]  /*16c0*/  ULOP3.LUT UR6, UR6, 0x3fff, URZ, 0xc0, !UPT ;  /* 0x00003fff06067892 */ /* 0x000fe2000f8ec03f */
[----:B------:R-:W-:Y:S02]  /*16d0*/  CS2R R18, SRZ ;  /* 0x0000000000127805 */ /* 0x000fe4000001ff00 */
[----:B------:R-:W-:-:S02]  /*16e0*/  CS2R R20, SRZ ;  /* 0x0000000000147805 */ /* 0x000fc4000001ff00 */
[----:B------:R-:W-:Y:S01]  /*16f0*/  CS2R R56, SRZ ;  /* 0x0000000000387805 */ /* 0x000fe2000001ff00 */
[----:B------:R-:W-:Y:S01]  /*1700*/  ULOP3.LUT UR7, UR6, 0x10000, URZ, 0xfc, !UPT ;  /* 0x0001000006077892 */ /* 0x000fe2000f8efc3f */
[----:B------:R-:W-:Y:S01]  /*1710*/  CS2R R58, SRZ ;  /* 0x00000000003a7805 */ /* 0x000fe2000001ff00 */
[----:B------:R-:W-:Y:S01]  /*1720*/  ULEA UR6, UR5, UR8, 0xa ;  /* 0x0000000805067291 */ /* 0x000fe2000f8e503f */
[----:B------:R-:W-:Y:S01]  /*1730*/  CS2R R60, SRZ ;  /* 0x00000000003c7805 */ /* 0x000fe2000001ff00 */
[----:B------:R-:W-:Y:S01]  /*1740*/  ULEA UR7, UR5, UR7, 0x9 ;  /* 0x0000000705077291 */ /* 0x000fe2000f8e483f */
[----:B------:R-:W-:Y:S02]  /*1750*/  CS2R R62, SRZ ;  /* 0x00000000003e7805 */ /* 0x000fe4000001ff00 */
[----:B------:R-:W-:Y:S02]  /*1760*/  CS2R R64, SRZ ;  /* 0x0000000000407805 */ /* 0x000fe4000001ff00 */
[----:B------:R-:W-:-:S02]  /*1770*/  CS2R R66, SRZ ;  /* 0x0000000000427805 */ /* 0x000fc4000001ff00 */
[----:B------:R-:W-:Y:S01]  /*1780*/  CS2R R68, SRZ ;  /* 0x0000000000447805 */ /* 0x000fe2000001ff00 */
[----:B------:R-:W-:Y:S01]  /*1790*/  UMOV UR12, UR6 ;  /* 0x00000006000c7c82 */ /* 0x000fe20008000000 */
[----:B------:R-:W-:Y:S01]  /*17a0*/  IMAD.MOV.U32 R70, RZ, RZ, RZ ;  /* 0x000000ffff467224 */ /* 0x000fe200078e00ff */
[----:B------:R-:W-:Y:S01]  /*17b0*/  UMOV UR14, UR7 ;  /* 0x00000007000e7c82 */ /* 0x000fe20008000000 */
[----:B------:R-:W-:Y:S01]  /*17c0*/  CS2R R72, SRZ ;  /* 0x0000000000487805 */ /* 0x000fe2000001ff00 */
[----:B------:R-:W-:Y:S01]  /*17d0*/  QGMMA.64x64x32.F32.E5M2.E5M2 R24, gdesc[UR12], RZ, !UPT ;  /* 0x00e000000c1879f3 */ /* 0x000fe2000c7038ff */
[----:B------:R-:W-:Y:S01]  /*17e0*/  UIADD3 UR12, UR6, 0x2, URZ ;  /* 0x00000002060c7890 */ /* 0x000fe2000fffe03f */
[----:B------:R-:W-:Y:S01]  /*17f0*/  CS2R R74, SRZ ;  /* 0x00000000004a7805 */ /* 0x000fe2000001ff00 */
[----:B------:R-:W-:Y:S01]  /*1800*/  UIADD3 UR14, UR7, 0x2, URZ ;  /* 0x00000002070e7890 */ /* 0x000fe2000fffe03f */
[----:B------:R-:W-:Y:S01]  /*1810*/  CS2R R76, SRZ ;  /* 0x00000000004c7805 */ /* 0x000fe2000001ff00 */
[----:B------:R-:W-:Y:S01]  /*1820*/  UMOV UR13, 0x40000040 ;  /* 0x40000040000d7882 */ /* 0x000fe20000000000 */
[----:B------:R-:W-:Y:S01]  /*1830*/  UMOV UR15, 0x40000040 ;  /* 0x40000040000f7882 */ /* 0x000fe20000000000 */
[----:B------:R-:W-:Y:S01]  /*1840*/  CS2R R78, SRZ ;  /* 0x00000000004e7805 */ /* 0x000fe2000001ff00 */
[----:B------:R-:W-:-:S04]  /*1850*/  IMAD.MOV.U32 R80, RZ, RZ, RZ ;  /* 0x000000ffff507224 */ /* 0x000fc800078e00ff */
[----:B------:R-:W-:Y:S01]  /*1860*/  QGMMA.64x64x32.F32.E5M2.E5M2 R24, gdesc[UR12], R24 ;  /* 0x00e000000c1879f3 */ /* 0x000fe20008703818 */
[----:B------:R-:W-:Y:S02]  /*1870*/  UIADD3 UR12, UR6, 0x4, URZ ;  /* 0x00000004060c7890 */ /* 0x000fe4000fffe03f */
[----:B------:R-:W-:Y:S01]  /*1880*/  UIADD3 UR14, UR7, 0x4, URZ ;  /* 0x00000004070e7890 */ /* 0x000fe2000fffe03f */
[----:B------:R-:W-:Y:S01]  /*1890*/  UMOV UR13, 0x40000040 ;  /* 0x40000040000d7882 */ /* 0x000fe20000000000 */
[----:B------:R-:W-:-:S07]  /*18a0*/  UMOV UR15, 0x40000040 ;  /* 0x40000040000f7882 */ /* 0x000fce0000000000 */
[----:B------:R-:W-:Y:S01]  /*18b0*/  QGMMA.64x64x32.F32.E5M2.E5M2 R24, gdesc[UR12], R24 ;  /* 0x00e000000c1879f3 */ /* 0x000fe20008703818 */
[----:B------:R-:W-:Y:S02]  /*18c0*/  UIADD3 UR14, UR7, 0x6, URZ ;  /* 0x00000006070e7890 */ /* 0x000fe4000fffe03f */
[----:B------:R-:W-:Y:S01]  /*18d0*/  UIADD3 UR12, UR6, 0x6, URZ ;  /* 0x00000006060c7890 */ /* 0x000fe2000fffe03f */
[----:B------:R-:W-:Y:S01]  /*18e0*/  ULDC UR7, c[0x0][0x50c] ;  /* 0x0001430000077ab9 */ /* 0x000fe20000000800 */
[----:B------:R-:W-:Y:S01]  /*18f0*/  UMOV UR13, 0x40000040 ;  /* 0x40000040000d7882 */ /* 0x000fe20000000000 */
[----:B------:R-:W-:Y:S01]  /*1900*/  UISETP.NE.AND UP0, UPT, UR7, 0x4, UPT ;  /* 0x000000040700788c */ /* 0x000fe2000bf05270 */
[----:B------:R-:W-:Y:S01]  /*1910*/  UMOV UR15, 0x40000040 ;  /* 0x40000040000f7882 */ /* 0x000fe20000000000 */
[----:B------:R-:W-:Y:S02]  /*1920*/  UMOV UR6, 0x4 ;  /* 0x0000000400067882 */ /* 0x000fe40000000000 */
[----:B------:R-:W-:-:S06]  /*1930*/  USEL UR7, URZ, 0x1, UP0 ;  /* 0x000000013f077887 */ /* 0x000fcc0008000000 */
[----:B------:R-:W-:Y:S01]  /*1940*/  ISETP.NE.AND P1, PT, RZ, UR7, PT ;  /* 0x00000007ff007c0c */ /* 0x000fe2000bf25270 */
[----:B------:R-:W-:-:S12]  /*1950*/  QGMMA.64x64x32.F32.E5M2.E5M2 R24, gdesc[UR12], R24, gsb0 ;  /* 0x00e000000c1879f3 */ /* 0x000fd80008003818 */
[----:B------:R-:W-:Y:S05]  /*1960*/  @!P1 BRA `(.L_x_23) ;  /* 0x0000000000889947 */ /* 0x000fea0003800000 */
[----:B------:R-:W-:Y:S02]  /*1970*/  WARPGROUP.DEPBAR.LE gsb0, 0x0 ;  /* 0x00008000000079c5 */ /* 0x000fe40000010000 */
[----:B------:R-:W-:-:S01]  /*1980*/  FADD R79, RZ, R24 ;  /* 0x00000018ff4f7221 */ /* 0x000fc20000000000 */
[----:B------:R-:W-:Y:S01]  /*1990*/  FADD R80, RZ, R25 ;  /* 0x00000019ff507221 */ /* 0x000fe20000000000 */
        /* <DEDUP_REMOVED lines=30> */
[----:B------:R-:W-:-:S06]  /*1b80*/  UMOV UR6, URZ ;  /* 0x0000003f00067c82 */ /* 0x000fcc0008000000 */
.L_x_23:
[----:B------:R-:W-:-:S04]  /*1b90*/  UIADD3 UR18, UR5, 0x1, URZ ;  /* 0x0000000105127890 */ /* 0x000fc8000fffe03f */
[----:B------:R-:W-:-:S04]  /*1ba0*/  UISETP.NE.AND UP0, UPT, UR18, 0x9, UPT ;  /* 0x000000091200788c */ /* 0x000fc8000bf05270 */
[----:B------:R-:W-:Y:S02]  /*1bb0*/  USEL UR8, URZ, 0x1, UP0 ;  /* 0x000000013f087887 */ /* 0x000fe40008000000 */
[----:B------:R-:W-:Y:S02]  /*1bc0*/  USEL UR18, UR18, URZ, UP0 ;  /* 0x0000003f12127287 */ /* 0x000fe40008000000 */
[----:B------:R-:W-:-:S06]  /*1bd0*/  ULOP3.LUT UR8, UR4, UR8, URZ, 0x3c, !UPT ;  /* 0x0000000804087292 */ /* 0x000fcc000f8e3c3f */
[----:B------:R-:W-:Y:S01]  /*1be0*/  IMAD.U32 R22, RZ, RZ, UR8 ;  /* 0x00000008ff167e24 */ /* 0x000fe2000f8e00ff */
[----:B------:R-:W-:-:S06]  /*1bf0*/  UMOV UR8, 0x1 ;  /* 0x0000000100087882 */ /* 0x000fcc0000000000 */
.L_x_18:
[----:B------:R-:W-:-:S04]  /*1c00*/  UISETP.LT.AND UP0, UPT, UR9, 0x1, UPT ;  /* 0x000000010900788c */ /* 0x000fc8000bf01270 */
[----:B------:R-:W-:-:S04]  /*1c10*/  USEL UR12, UR9, 0x1, UP0 ;  /* 0x00000001090c7887 */ /* 0x000fc80008000000 */
[----:B------:R-:W-:-:S04]  /*1c20*/  UIADD3 UR12, UR9, -UR12, URZ ;  /* 0x8000000c090c7290 */ /* 0x000fc8000fffe03f */
[----:B------:R-:W-:-:S06]  /*1c30*/  UISETP.GE.AND UP0, UPT, UR12, 0x1, UPT ;  /* 0x000000010c00788c */ /* 0x000fcc000bf06270 */
[----:B------:R-:W-:-:S13]  /*1c40*/  PLOP3.LUT P1, PT, PT, PT, UP0, 0x80, 0x0 ;  /* 0x000000000000781c */ /* 0x000fda0003f2f008 */
[----:B------:R-:W-:Y:S05]  /*1c50*/  @!P1 BRA `(.L_x_24) ;  /* 0x0000000400b49947 */ /* 0x000fea0003800000 */
[----:B01----:R-:W-:Y:S01]  /*1c60*/  IMAD.U32 R8, RZ, RZ, UR12 ;  /* 0x0000000cff087e24 */ /* 0x003fe2000f8e00ff */
[----:B------:R-:W-:Y:S01]  /*1c70*/  ULDC UR19, c[0x0][0x50c] ;  /* 0x0001430000137ab9 */ /* 0x000fe20000000800 */
[----:B------:R-:W-:-:S07]  /*1c80*/  IMAD.U32 R9, RZ, RZ, UR5 ;  /* 0x00000005ff097e24 */ /* 0x000fce000f8e00ff */
.L_x_32:
[----:B------:R-:W-:-:S13]  /*1c90*/  ISETP.NE.AND P2, PT, R81, 0x3, PT ;  /* 0x000000035100780c */ /* 0x000fda0003f45270 */
[----:B0-----:R-:W-:Y:S05]  /*1ca0*/  @!P2 BRA `(.L_x_25) ;  /* 0x000000000004a947 */ /* 0x001fea0003800000 */
[----:B------:R-:W-:Y:S01]  /*1cb0*/  BPT.TRAP 0x1 ;  /* 0x000000040000795c */ /* 0x000fe20000300000 */
.L_x_25:
[----:B------:R-:W0:Y:S01]  /*1cc0*/  S2UR UR12, SR_CgaCtaId ;  /* 0x00000000000c79c3 */ /* 0x000e220000008800 */
[----:B------:R-:W-:Y:S01]  /*1cd0*/  UMOV UR10, 0x400 ;  /* 0x00000400000a7882 */ /* 0x000fe20000000000 */
[----:B------:R-:W-:Y:S01]  /*1ce0*/  SHF.L.U32 R10, R22, 0x1f, RZ ;  /* 0x0000001f160a7819 */ /* 0x000fe200000006ff */
[----:B0-----:R-:W-:-:S04]  /*1cf0*/  ULEA UR10, UR12, UR10, 0x18 ;  /* 0x0000000a0c0a7291 */ /* 0x001fc8000f8ec03f */
[----:B------:R-:W-:-:S09]  /*1d00*/  ULEA UR12, UR18, UR10, 0x3 ;  /* 0x0000000a120c7291 */ /* 0x000fd2000f8e183f */
[----:B------:R0:W1:Y:S01]  /*1d10*/  SYNCS.PHASECHK.TRANS64.TRYWAIT P1, [UR12], R10 ;  /* 0x0000000aff0075a7 */ /* 0x000062000802014c */
[----:B------:R-:W-:Y:S05]  /*1d20*/  @!P2 BRA `(.L_x_26) ;  /* 0x000000000004a947 */ /* 0x000fea0003800000 */
[----:B------:R-:W-:Y:S01]  /*1d30*/  BPT.TRAP 0x1 ;  /* 0x000000040000795c */ /* 0x000fe20000300000 */
.L_x_26:
[----:B-1----:R-:W-:Y:S05]  /*1d40*/  @P1 BRA `(.L_x_27) ;  /* 0x0000000000081947 */ /* 0x002fea0003800000 */
[----:B------:R-:W1:Y:S02]  /*1d50*/  SYNCS.PHASECHK.TRANS64.TRYWAIT P1, [UR12], R10 ;  /* 0x0000000aff0075a7 */ /* 0x000e64000802014c */
[----:B-1----:R-:W-:Y:S05]  /*1d60*/  @!P1 BRA `(.L_x_28) ;  /* 0x0000005000749947 */ /* 0x002fea0003800000 */
.L_x_27:
[----:B------:R-:W-:Y:S01]  /*1d70*/  UIADD3 UR12, UR10, 0x24180, URZ ;  /* 0x000241800a0c7890 */ /* 0x000fe2000fffe03f */
[----:B------:R-:W-:Y:S01]  /*1d80*/  WARPGROUP.ARRIVE ;  /* 0x00000000000079c5 */ /* 0x000fe20000000000 */
[----:B------:R-:W-:Y:S02]  /*1d90*/  UISETP.NE.AND UP0, UPT, UR7, URZ, UPT ;  /* 0x0000003f0700728c */ /* 0x000fe4000bf05270 */
[----:B------:R-:W-:Y:S02]  /*1da0*/  USHF.R.U32.HI UR12, URZ, 0x4, UR12 ;  /* 0x000000043f0c7899 */ /* 0x000fe4000801160c */
[----:B------:R-:W-:Y:S02]  /*1db0*/  USEL UR8, UR8, URZ, !UP0 ;  /* 0x0000003f08087287 */ /* 0x000fe4000c000000 */
[----:B------:R-:W-:Y:S02]  /*1dc0*/  ULOP3.LUT UR12, UR12, 0x3fff, URZ, 0xc0, !UPT ;  /* 0x00003fff0c0c7892 */ /* 0x000fe4000f8ec03f */
[----:B------:R-:W-:-:S02]  /*1dd0*/  UISETP.NE.U32.AND UP0, UPT, UR8, URZ, UPT ;  /* 0x0000003f0800728c */ /* 0x000fc4000bf05070 */
[----:B------:R-:W-:Y:S02]  /*1de0*/  ULOP3.LUT UR7, UR11, 0x10000, URZ, 0xfc, !UPT ;  /* 0x000100000b077892 */ /* 0x000fe4000f8efc3f */
[----:B------:R-:W-:Y:S02]  /*1df0*/  ULOP3.LUT UR8, UR12, 0x10000, URZ, 0xfc, !UPT ;  /* 0x000100000c087892 */ /* 0x000fe4000f8efc3f */
[----:B------:R-:W-:Y:S02]  /*1e00*/  ULEA UR7, UR18, UR7, 0xa ;  /* 0x0000000712077291 */ /* 0x000fe4000f8e503f */
[----:B------:R-:W-:Y:S01]  /*1e10*/  ULEA UR8, UR18, UR8, 0x9 ;  /* 0x0000000812087291 */ /* 0x000fe2000f8e483f */
[----:B------:R-:W-:Y:S01]  /*1e20*/  UMOV UR13, 0x40000040 ;  /* 0x40000040000d7882 */ /* 0x000fe20000000000 */
[----:B------:R-:W-:Y:S01]  /*1e30*/  UMOV UR15, 0x40000040 ;  /* 0x40000040000f7882 */ /* 0x000fe20000000000 */
[----:B------:R-:W-:Y:S02]  /*1e40*/  UIADD3 UR6, UR6, 0x4, URZ ;  /* 0x0000000406067890 */ /* 0x000fe4000fffe03f */
[----:B------:R-:W-:-:S02]  /*1e50*/  UMOV UR12, UR7 ;  /* 0x00000007000c7c82 */ /* 0x000fc40008000000 */
[----:B------:R-:W-:Y:S02]  /*1e60*/  UMOV UR14, UR8 ;  /* 0x00000008000e7c82 */ /* 0x000fe40008000000 */
[----:B------:R-:W-:Y:S01]  /*1e70*/  QGMMA.64x64x32.F32.E5M2.E5M2 R24, gdesc[UR12], R24, UP0 ;  /* 0x00e000000c1879f3 */ /* 0x000fe2000bf03818 */
[----:B------:R-:W-:Y:S02]  /*1e80*/  UIADD3 UR12, UR7, 0x2, URZ ;  /* 0x00000002070c7890 */ /* 0x000fe4000fffe03f */
[----:B------:R-:W-:Y:S01]  /*1e90*/  UIADD3 UR14, UR8, 0x2, URZ ;  /* 0x00000002080e7890 */ /* 0x000fe2000fffe03f */
[----:B------:R-:W-:Y:S01]  /*1ea0*/  UMOV UR13, 0x40000040 ;  /* 0x40000040000d7882 */ /* 0x000fe20000000000 */
[----:B------:R-:W-:Y:S01]  /*1eb0*/  UMOV UR15, 0x40000040 ;  /* 0x40000040000f7882 */ /* 0x000fe20000000000 */
[----:B------:R-:W-:-:S06]  /*1ec0*/  UISETP.NE.AND UP0, UPT, UR6, UR19, UPT ;  /* 0x000000130600728c */ /* 0x000fcc000bf05270 */
        /* <DEDUP_REMOVED lines=8> */
[----:B------:R-:W-:Y:S01]  /*1f50*/  UMOV UR13, 0x40000040 ;  /* 0x40000040000d7882 */ /* 0x000fe20000000000 */
[----:B------:R-:W-:Y:S01]  /*1f60*/  UMOV UR15, 0x40000040 ;  /* 0x40000040000f7882 */ /* 0x000fe20000000000 */
[----:B------:R-:W-:-:S06]  /*1f70*/  USEL UR7, URZ, 0x1, UP0 ;  /* 0x000000013f077887 */ /* 0x000fcc0008000000 */
[----:B------:R-:W-:Y:S01]  /*1f80*/  ISETP.NE.AND P1, PT, RZ, UR7, PT ;  /* 0x00000007ff007c0c */ /* 0x000fe2000bf25270 */
[----:B------:R-:W-:Y:S03]  /*1f90*/  QGMMA.64x64x32.F32.E5M2.E5M2 R24, gdesc[UR12], R24, gsb0 ;  /* 0x00e000000c1879f3 */ /* 0x000fe60008003818 */
[----:B------:R-:W-:-:S09]  /*1fa0*/  WARPGROUP.DEPBAR.LE gsb0, 0x1 ;  /* 0x00008000000079c5 */ /* 0x000fd20000010100 */
[----:B------:R-:W-:Y:S05]  /*1fb0*/  @!P1 BRA `(.L_x_29) ;  /* 0x0000000000889947 */ /* 0x000fea0003800000 */
[----:B------:R-:W-:Y:S02]  /*1fc0*/  WARPGROUP.DEPBAR.LE gsb0, 0x0 ;  /* 0x00008000000079c5 */ /* 0x000fe40000010000 */
[----:B------:R-:W-:-:S01]  /*1fd0*/  FADD R79, R24, R79 ;  /* 0x0000004f184f7221 */ /* 0x000fc20000000000 */
[----:B------:R-:W-:Y:S01]  /*1fe0*/  FADD R80, R25, R80 ;  /* 0x0000005019507221 */ /* 0x000fe20000000000 */
        /* <DEDUP_REMOVED lines=30> */
[----:B------:R-:W-:-:S06]  /*21d0*/  UMOV UR6, URZ ;  /* 0x0000003f00067c82 */ /* 0x000fcc0008000000 */
.L_x_29:
[----:B------:R-:W-:Y:S05]  /*21e0*/  @!P2 BRA `(.L_x_30) ;  /* 0x000000000004a947 */ /* 0x000fea0003800000 */
[----:B------:R-:W-:Y:S01]  /*21f0*/  BPT.TRAP 0x1 ;  /* 0x000000040000795c */ /* 0x000fe20000300000 */
.L_x_30:
[----:B01----:R-:W-:Y:S02]  /*2200*/  @P0 LEA R10, R9, UR10, 0x3 ;  /* 0x0000000a090a0c11 */ /* 0x003fe4000f8e18ff */
[----:B------:R-:W-:-:S03]  /*2210*/  ISETP.GT.U32.AND P1, PT, R2, 0x1, PT ;  /* 0x000000010200780c */ /* 0x000fc60003f24070 */
[----:B------:R-:W-:-:S05]  /*2220*/  @P0 VIADD R13, R10, 0x48 ;  /* 0x000000480a0d0836 */ /* 0x000fca0000000000 */
[----:B------:R-:W-:-:S04]  /*2230*/  @P0 PRMT R13, R6, 0x654, R13 ;  /* 0x00000654060d0816 */ /* 0x000fc8000000000d */
[----:B------:R0:W-:Y:S01]  /*2240*/  @P0 SYNCS.ARRIVE.TRANS64.RED.A1T0 RZ, [R13+URZ], RZ ;  /* 0x000000ff0dff09a7 */ /* 0x0001e2000810043f */
[----:B------:R-:W-:Y:S05]  /*2250*/  @P1 BRA `(.L_x_31) ;  /* 0x0000000000041947 */ /* 0x000fea0003800000 */
[----:B------:R-:W-:Y:S01]  /*2260*/  BPT.TRAP 0x1 ;  /* 0x000000040000795c */ /* 0x000fe20000300000 */
.L_x_31:
[----:B------:R-:W-:Y:S01]  /*2270*/  UIADD3 UR18, UR18, 0x1, URZ ;  /* 0x0000000112127890 */ /* 0x000fe2000fffe03f */
[C---:B------:R-:W-:Y:S01]  /*2280*/  ISETP.GT.AND P2, PT, R8.reuse, 0x1, PT ;  /* 0x000000010800780c */ /* 0x040fe20003f44270 */
[----:B------:R-:W-:Y:S02]  /*2290*/  VIADD R9, R9, 0x1 ;  /* 0x0000000109097836 */ /* 0x000fe40000000000 */
[----:B------:R-:W-:Y:S01]  /*22a0*/  UISETP.NE.AND UP0, UPT, UR18, 0x9, UPT ;  /* 0x000000091200788c */ /* 0x000fe2000bf05270 */
[----:B------:R-:W-:Y:S02]  /*22b0*/  VIADD R8, R8, 0xffffffff ;  /* 0xffffffff08087836 */ /* 0x000fe40000000000 */
[C---:B------:R-:W-:Y:S01]  /*22c0*/  ISETP.NE.AND P1, PT, R9.reuse, 0x9, PT ;  /* 0x000000090900780c */ /* 0x040fe20003f25270 */
[----:B------:R-:W-:Y:S02]  /*22d0*/  USEL UR8, URZ, 0x1, UP0 ;  /* 0x000000013f087887 */ /* 0x000fe40008000000 */
[----:B------:R-:W-:Y:S01]  /*22e0*/  USEL UR18, UR18, URZ, UP0 ;  /* 0x0000003f12127287 */ /* 0x000fe20008000000 */
[----:B------:R-:W-:-:S03]  /*22f0*/  SEL R9, R9, RZ, P1 ;  /* 0x000000ff09097207 */ /* 0x000fc60000800000 */
[----:B------:R-:W-:Y:S01]  /*2300*/  LOP3.LUT R22, R22, UR8, RZ, 0x3c, !PT ;  /* 0x0000000816167c12 */ /* 0x000fe2000f8e3cff */
[----:B------:R-:W-:Y:S01]  /*2310*/  UMOV UR8, 0x1 ;  /* 0x0000000100087882 */ /* 0x000fe20000000000 */
[----:B------:R-:W-:Y:S06]  /*2320*/  @P2 BRA `(.L_x_32) ;  /* 0xfffffff800582947 */ /* 0x000fec000383ffff */
.L_x_24:
[----:B------:R-:W-:Y:S01]  /*2330*/  UISETP.NE.AND UP0, UPT, UR6, URZ, UPT ;  /* 0x0000003f0600728c */ /* 0x000fe2000bf05270 */
[----:B01----:R-:W0:Y:S03]  /*2340*/  LDC R8, c[0x0][0x28c] ;  /* 0x0000a300ff087b82 */ /* 0x003e260000000800 */
[----:B------:R-:W-:-:S06]  /*2350*/  USEL UR6, URZ, 0x1, !UP0 ;  /* 0x000000013f067887 */ /* 0x000fcc000c000000 */
[----:B------:R-:W-:Y:S02]  /*2360*/  ISETP.NE.AND P1, PT, RZ, UR6, PT ;  /* 0x00000006ff007c0c */ /* 0x000fe4000bf25270 */
[----:B0-----:R-:W-:-:S11]  /*2370*/  ISETP.GE.AND P2, PT, R8, 0x1, PT ;  /* 0x000000010800780c */ /* 0x001fd60003f46270 */
[----:B------:R-:W-:Y:S05]  /*2380*/  @!P1 BRA `(.L_x_33) ;  /* 0x0000000000849947 */ /* 0x000fea0003800000 */
[----:B------:R-:W-:Y:S02]  /*2390*/  WARPGROUP.DEPBAR.LE gsb0, 0x0 ;  /* 0x00008000000079c5 */ /* 0x000fe40000010000 */
[----:B------:R-:W-:Y:S01]  /*23a0*/  FADD R79, R24, R79 ;  /* 0x0000004f184f7221 */ /* 0x000fe20000000000 */
        /* <DEDUP_REMOVED lines=30> */
[----:B------:R-:W-:-:S07]  /*2590*/  FADD R14, R14, R55 ;  /* 0x000000370e0e7221 */ /* 0x000fce0000000000 */
.L_x_33:
[----:B------:R-:W-:Y:S02]  /*25a0*/  WARPGROUP.DEPBAR.LE gsb0, 0x0 ;  /* 0x00008000000079c5 */ /* 0x000fe40000010000 */
[----:B------:R-:W-:Y:S05]  /*25b0*/  @!P2 BRA `(.L_x_34) ;  /* 0x000000000050a947 */ /* 0x000fea0003800000 */
[----:B------:R-:W-:-:S13]  /*25c0*/  ISETP.NE.AND P1, PT, R81, 0x3, PT ;  /* 0x000000035100780c */ /* 0x000fda0003f25270 */
[----:B------:R-:W-:Y:S05]  /*25d0*/  @!P1 BRA `(.L_x_35) ;  /* 0x0000000000049947 */ /* 0x000fea0003800000 */
[----:B------:R-:W-:Y:S01]  /*25e0*/  BPT.TRAP 0x1 ;  /* 0x000000040000795c */ /* 0x000fe20000300000 */
.L_x_35:
[----:B------:R-:W-:Y:S01]  /*25f0*/  BSSY B0, `(.L_x_36) ;  /* 0x000000e000007945 */ /* 0x000fe20003800000 */
[----:B------:R-:W-:-:S03]  /*2600*/  ISETP.GT.U32.AND P1, PT, R2, 0x1, PT ;  /* 0x000000010200780c */ /* 0x000fc60003f24070 */
[----:B------:R-:W-:Y:S10]  /*2610*/  @!P0 BRA `(.L_x_37) ;  /* 0x00000000002c8947 */ /* 0x000ff40003800000 */
[----:B------:R-:W-:-:S04]  /*2620*/  UISETP.LT.AND UP0, UPT, UR9, 0x1, UPT ;  /* 0x000000010900788c */ /* 0x000fc8000bf01270 */
[----:B------:R-:W-:-:S04]  /*2630*/  USEL UR8, UR9, 0x1, UP0 ;  /* 0x0000000109087887 */ /* 0x000fc80008000000 */
[----:B------:R-:W-:-:S04]  /*2640*/  UIADD3 UR8, UR5, UR9, -UR8 ;  /* 0x0000000905087290 */ /* 0x000fc8000fffe808 */
[----:B------:R-:W-:-:S04]  /*2650*/  UIMAD.WIDE.U32 UR6, UR8, 0x38e38e39, URZ ;  /* 0x38e38e39080678a5 */ /* 0x000fc8000f8e003f */
[----:B------:R-:W-:-:S04]  /*2660*/  USHF.R.U32.HI UR6, URZ, 0x1, UR7 ;  /* 0x000000013f067899 */ /* 0x000fc80008011607 */
[----:B------:R-:W-:-:S04]  /*2670*/  UIMAD UR8, UR6, -0x9, UR8 ;  /* 0xfffffff7060878a4 */ /* 0x000fc8000f8e0208 */
[----:B------:R-:W-:-:S04]  /*2680*/  ULEA UR8, UR8, UR10, 0x3 ;  /* 0x0000000a08087291 */ /* 0x000fc8000f8e183f */
[----:B------:R-:W-:-:S06]  /*2690*/  UIADD3 UR8, UR8, 0x48, URZ ;  /* 0x0000004808087890 */ /* 0x000fcc000fffe03f */
[----:B------:R-:W-:-:S05]  /*26a0*/  IMAD.U32 R9, RZ, RZ, UR8 ;  /* 0x00000008ff097e24 */ /* 0x000fca000f8e00ff */
[----:B------:R-:W-:-:S04]  /*26b0*/  PRMT R8, R6, 0x654, R9 ;  /* 0x0000065406087816 */ /* 0x000fc80000000009 */
[----:B------:R0:W-:Y:S03]  /*26c0*/  SYNCS.ARRIVE.TRANS64.RED.A1T0 RZ, [R8+URZ], RZ ;  /* 0x000000ff08ff79a7 */ /* 0x0001e6000810043f */
.L_x_37:
[----:B------:R-:W-:Y:S05]  /*26d0*/  BSYNC B0 ;  /* 0x0000000000007941 */ /* 0x000fea0003800000 */
.L_x_36:
[----:B------:R-:W-:Y:S05]  /*26e0*/  @P1 BRA `(.L_x_34) ;  /* 0x0000000000041947 */ /* 0x000fea0003800000 */
[----:B------:R-:W-:Y:S01]  /*26f0*/  BPT.TRAP 0x1 ;  /* 0x000000040000795c */ /* 0x000fe20000300000 */
.L_x_34:
[----:B------:R-:W1:Y:S01]  /*2700*/  LDC R22, c[0x0][0x288] ;  /* 0x0000a200ff167b82 */ /* 0x000e620000000800 */
[--C-:B0-----:R-:W-:Y:S01]  /*2710*/  SHF.R.U32.HI R8, RZ, 0x2, R0.reuse ;  /* 0x00000002ff087819 */ /* 0x101fe20000011600 */
[----:B------:R-:W-:Y:S01]  /*2720*/  IMAD.SHL.U32 R27, R12, 0x40, RZ ;  /* 0x000000400c1b7824 */ /* 0x000fe200078e00ff */
[----:B------:R-:W-:Y:S01]  /*2730*/  SHF.R.U32.HI R13, RZ, 0x7, R0 ;  /* 0x00000007ff0d7819 */ /* 0x000fe20000011600 */
[----:B------:R-:W-:Y:S01]  /*2740*/  UIADD3 UR5, UR9, UR5, URZ ;  /* 0x0000000509057290 */ /* 0x000fe2000fffe03f */
[----:B------:R-:W-:Y:S01]  /*2750*/  LOP3.LUT R9, R8, 0x7, RZ, 0xc0, !PT ;  /* 0x0000000708097812 */ /* 0x000fe200078ec0ff */
[C---:B------:R-:W-:Y:S01]  /*2760*/  IMAD.SHL.U32 R12, R0.reuse, 0x2, RZ ;  /* 0x00000002000c7824 */ /* 0x040fe200078e00ff */
[----:B------:R-:W-:Y:S01]  /*2770*/  LOP3.LUT R8, R13, 0x1, RZ, 0xc0, !PT ;  /* 0x000000010d087812 */ /* 0x000fe200078ec0ff */
[----:B------:R-:W-:Y:S01]  /*2780*/  UISETP.GT.U32.AND UP0, UPT, UR5, 0x8, UPT ;  /* 0x000000080500788c */ /* 0x000fe2000bf04070 */
[C---:B------:R-:W-:Y:S01]  /*2790*/  LOP3.LUT R13, R0.reuse, 0x3, RZ, 0xc0, !PT ;  /* 0x00000003000d7812 */ /* 0x040fe200078ec0ff */
[----:B------:R-:W-:Y:S01]  /*27a0*/  ULDC UR12, c[0x0][0x284] ;  /* 0x0000a100000c7ab9 */ /* 0x000fe20000000800 */
[----:B------:R-:W-:Y:S01]  /*27b0*/  LOP3.LUT R10, R0, 0x60, RZ, 0xc0, !PT ;  /* 0x00000060000a7812 */ /* 0x000fe200078ec0ff */
[----:B------:R-:W-:Y:S01]  /*27c0*/  UISETP.LT.U32.AND UP0, UPT, UR9, 0x9, UP0 ;  /* 0x000000090900788c */ /* 0x000fe20008701070 */
[----:B------:R-:W-:Y:S01]  /*27d0*/  SHF.R.S32.HI R30, RZ, 0x1f, R71 ;  /* 0x0000001fff1e7819 */ /* 0x000fe20000011447 */
[----:B------:R-:W-:Y:S01]  /*27e0*/  UISETP.GE.U32.AND UP1, UPT, UR9, 0x9, UPT ;  /* 0x000000090900788c */ /* 0x000fe2000bf26070 */
[----:B------:R-:W-:Y:S01]  /*27f0*/  SHF.R.U32.HI R10, RZ, 0x1, R10 ;  /* 0x00000001ff0a7819 */ /* 0x000fe2000001160a */
[----:B------:R-:W-:Y:S01]  /*2800*/  ULDC.64 UR10, c[0x0][0x5d0] ;  /* 0x00017400000a7ab9 */ /* 0x000fe20000000a00 */
[----:B------:R-:W-:Y:S01]  /*2810*/  LOP3.LUT R12, R27, 0x6, R12, 0xf8, !PT ;  /* 0x000000061b0c7812 */ /* 0x000fe200078ef80c */
[----:B------:R-:W-:Y:S01]  /*2820*/  UIMAD.WIDE.U32 UR6, UR5, 0x38e38e39, URZ ;  /* 0x38e38e39050678a5 */ /* 0x000fe2000f8e003f */
[--C-:B------:R-:W-:Y:S01]  /*2830*/  IADD3 R25, RZ, -R10, -R9.reuse ;  /* 0x8000000aff197210 */ /* 0x100fe20007ffe809 */
[----:B------:R-:W-:Y:S01]  /*2840*/  USEL UR8, URZ, 0x1, !UP0 ;  /* 0x000000013f087887 */ /* 0x000fe2000c000000 */
[----:B------:R-:W-:Y:S01]  /*2850*/  IMAD.SHL.U32 R24, R8, 0x40, RZ ;  /* 0x0000004008187824 */ /* 0x000fe200078e00ff */
[----:B------:R-:W-:Y:S01]  /*2860*/  USHF.R.U32.HI UR6, URZ, 0x1, UR7 ;  /* 0x000000013f067899 */ /* 0x000fe20008011607 */
[----:B------:R-:W-:Y:S01]  /*2870*/  IMAD.WIDE R28, R11, 0x80, RZ ;  /* 0x000000800b1c7825 */ /* 0x000fe200078e02ff */
[----:B-1----:R-:W-:Y:S01]  /*2880*/  ISETP.GE.AND P1, PT, R27, R22, PT ;  /* 0x000000161b00720c */ /* 0x002fe20003f26270 */
[----:B------:R-:W-:Y:S01]  /*2890*/  ULOP3.LUT UR4, UR4, UR8, URZ, 0x3c, !UPT ;  /* 0x0000000804047292 */ /* 0x000fe2000f8e3c3f */
[----:B------:R-:W-:Y:S01]  /*28a0*/  LOP3.LUT R23, R24, 0x40, R9, 0xe2, !PT ;  /* 0x0000004018177812 */ /* 0x000fe200078ee209 */
[----:B------:R-:W-:Y:S01]  /*28b0*/  IMAD R26, R13, -0x2, R22 ;  /* 0xfffffffe0d1a7824 */ /* 0x000fe200078e0216 */
[----:B------:R-:W-:Y:S01]  /*28c0*/  SHF.R.S32.HI R13, RZ, 0x1f, R12 ;  /* 0x0000001fff0d7819 */ /* 0x000fe2000001140c */
[----:B------:R-:W-:Y:S01]  /*28d0*/  IMAD.SHL.U32 R22, R11, 0x80, RZ ;  /* 0x000000800b167824 */ /* 0x000fe200078e00ff */
[----:B------:R-:W-:Y:S01]  /*28e0*/  UIMAD UR5, UR6, -0x9, UR5 ;  /* 0xfffffff7060578a4 */ /* 0x000fe2000f8e0205 */
[----:B------:R-:W-:Y:S01]  /*28f0*/  IMAD R25, R8, -0x40, R25 ;  /* 0xffffffc008197824 */ /* 0x000fe200078e0219 */
[----:B------:R-:W-:Y:S01]  /*2900*/  @UP1 ULOP3.LUT UR4, UR4, 0x1, UR6, 0x78, !UPT ;  /* 0x0000000104041892 */ /* 0x000fe2000f8e7806 */
[----:B------:R-:W-:Y:S01]  /*2910*/  IMAD R8, R30, UR10, RZ ;  /* 0x0000000a1e087c24 */ /* 0x000fe2000f8e02ff */
[----:B------:R-:W-:Y:S01]  /*2920*/  ISETP.GE.OR P1, PT, R22, UR12, P1 ;  /* 0x0000000c16007c0c */ /* 0x000fe20008f26670 */
[----:B------:R-:W-:Y:S01]  /*2930*/  IMAD.IADD R26, R26, 0x1, -R27 ;  /* 0x000000011a1a7824 */ /* 0x000fe200078e0a1b */
[----:B------:R-:W-:Y:S01]  /*2940*/  IADD3 R25, -R22, UR12, R25 ;  /* 0x0000000c16197c10 */ /* 0x000fe2000fffe119 */
[C---:B------:R-:W-:Y:S01]  /*2950*/  IMAD R11, R71.reuse, UR11, R8 ;  /* 0x0000000b470b7c24 */ /* 0x040fe2000f8e0208 */
[----:B------:R-:W-:Y:S01]  /*2960*/  LOP3.LUT R31, R28, R23, R10, 0xfe, !PT ;  /* 0x000000171c1f7212 */ /* 0x000fe200078efe0a */
[----:B------:R-:W-:-:S04]  /*2970*/  IMAD.WIDE.U32 R8, R71, UR10, R12 ;  /* 0x0000000a47087c25 */ /* 0x000fc8000f8e000c */
[----:B------:R-:W-:Y:S02]  /*2980*/  IMAD.IADD R9, R9, 0x1, R11 ;  /* 0x0000000109097824 */ /* 0x000fe400078e020b */
[----:B------:R-:W-:Y:S02]  /*2990*/  IMAD.MOV.U32 R24, RZ, RZ, -0x1 ;  /* 0xffffffffff187424 */ /* 0x000fe400078e00ff */
[----:B------:R-:W-:Y:S05]  /*29a0*/  @P1 BRA `(.L_x_38) ;  /* 0x0000002400941947 */ /* 0x000fea0003800000 */
[----:B------:R-:W0:Y:S01]  /*29b0*/  LDC.64 R22, c[0x0][0x5c8] ;  /* 0x00017200ff167b82 */ /* 0x000e220000000a00 */
[----:B------:R-:W-:Y:S01]  /*29c0*/  ULDC.64 UR6, c[0x0][0x5c0] ;  /* 0x0001700000067ab9 */ /* 0x000fe20000000a00 */
[----:B------:R-:W-:Y:S01]  /*29d0*/  BSSY B0, `(.L_x_38) ;  /* 0x0000262000007945 */ /* 0x000fe20003800000 */
[-C--:B0-----:R-:W-:Y:S02]  /*29e0*/  IMAD R10, R29, R22.reuse, RZ ;  /* 0x000000161d0a7224 */ /* 0x081fe400078e02ff */
[----:B------:R-:W-:-:S04]  /*29f0*/  IMAD.WIDE.U32 R8, R31, R22, R8 ;  /* 0x000000161f087225 */ /* 0x000fc800078e0008 */
[----:B------:R-:W-:Y:S01]  /*2a00*/  IMAD R11, R31, R23, R10 ;  /* 0x000000171f0b7224 */ /* 0x000fe200078e020a */
[----:B------:R-:W-:Y:S02]  /*2a10*/  LEA R10, P1, R22, R8, 0x3 ;  /* 0x00000008160a7211 */ /* 0x000fe400078218ff */
[----:B------:R-:W-:Y:S01]  /*2a20*/  IADD3 R8, P2, R8, UR6, RZ ;  /* 0x0000000608087c10 */ /* 0x000fe2000ff5e0ff */
[----:B------:R-:W-:Y:S01]  /*2a30*/  IMAD.IADD R9, R9, 0x1, R11 ;  /* 0x0000000109097824 */ /* 0x000fe200078e020b */
[----:B------:R-:W-:-:S04]  /*2a40*/  IADD3 R10, P3, R10, UR6, RZ ;  /* 0x000000060a0a7c10 */ /* 0x000fc8000ff7e0ff */
[----:B------:R-:W-:Y:S02]  /*2a50*/  LEA.HI.X R11, R22, R9, R23, 0x3, P1 ;  /* 0x00000009160b7211 */ /* 0x000fe400008f1c17 */
[----:B---3-5:R-:W-:Y:S02]  /*2a60*/  FSETP.NEU.AND P1, PT, R7, RZ, PT ;  /* 0x000000ff0700720b */ /* 0x028fe40003f2d000 */
[----:B------:R-:W-:Y:S02]  /*2a70*/  IADD3.X R9, R9, UR7, RZ, P2, !PT ;  /* 0x0000000709097c10 */ /* 0x000fe400097fe4ff */
[----:B------:R-:W-:-:S09]  /*2a80*/  IADD3.X R11, R11, UR7, RZ, P3, !PT ;  /* 0x000000070b0b7c10 */ /* 0x000fd20009ffe4ff */
[----:B------:R-:W-:Y:S05]  /*2a90*/  @!P1 BRA `(.L_x_39) ;  /* 0x0000001c00149947 */ /* 0x000fea0003800000 */
[----:B------:R-:W-:Y:S01]  /*2aa0*/  ULDC.64 UR6, c[0x0][0x5b8] ;  /* 0x00016e0000067ab9 */ /* 0x000fe20000000a00 */
[----:B------:R-:W-:Y:S01]  /*2ab0*/  ISETP.GE.AND P2, PT, R26, 0x1, PT ;  /* 0x000000011a00780c */ /* 0x000fe20003f46270 */
[----:B------:R-:W-:Y:S01]  /*2ac0*/  IMAD R30, R30, UR6, RZ ;  /* 0x000000061e1e7c24 */ /* 0x000fe2000f8e02ff */
[----:B------:R-:W-:Y:S01]  /*2ad0*/  ULDC.64 UR10, c[0x0][0x5a8] ;  /* 0x00016a00000a7ab9 */ /* 0x000fe20000000a00 */
[----:B------:R-:W-:Y:S01]  /*2ae0*/  IMAD.WIDE.U32 R22, R71, UR6, R12 ;  /* 0x0000000647167c25 */ /* 0x000fe2000f8e000c */
[----:B------:R-:W-:Y:S01]  /*2af0*/  ISETP.LT.OR P5, PT, R25, 0x1, !P2 ;  /* 0x000000011900780c */ /* 0x000fe200057a1670 */
[----:B------:R-:W-:Y:S02]  /*2b00*/  BSSY B1, `(.L_x_40) ;  /* 0x000000c000017945 */ /* 0x000fe40003800000 */
[----:B------:R-:W-:Y:S01]  /*2b10*/  IMAD R71, R71, UR7, R30 ;  /* 0x0000000747477c24 */ /* 0x000fe2000f8e021e */
[----:B------:R-:W-:Y:S02]  /*2b20*/  ULDC.64 UR6, c[0x0][0x5b0] ;  /* 0x00016c0000067ab9 */ /* 0x000fe40000000a00 */
[----:B------:R-:W-:-:S02]  /*2b30*/  IMAD R27, R29, UR6, RZ ;  /* 0x000000061d1b7c24 */ /* 0x000fc4000f8e02ff */
[----:B------:R-:W-:Y:S02]  /*2b40*/  IMAD.IADD R23, R23, 0x1, R71 ;  /* 0x0000000117177824 */ /* 0x000fe400078e0247 */
[C---:B------:R-:W-:Y:S02]  /*2b50*/  IMAD R27, R31.reuse, UR7, R27 ;  /* 0x000000071f1b7c24 */ /* 0x040fe4000f8e021b */
[----:B------:R-:W-:-:S03]  /*2b60*/  IMAD.WIDE.U32 R12, R31, UR6, R22 ;  /* 0x000000061f0c7c25 */ /* 0x000fc6000f8e0016 */
[----:B------:R-:W-:-:S04]  /*2b70*/  IADD3 R12, P1, R12, UR10, RZ ;  /* 0x0000000a0c0c7c10 */ /* 0x000fc8000ff3e0ff */
[--C-:B------:R-:W-:Y:S02]  /*2b80*/  IADD3.X R13, R13, UR11, R27.reuse, P1, !PT ;  /* 0x0000000b0d0d7c10 */ /* 0x100fe40008ffe41b */
[----:B------:R-:W-:Y:S01]  /*2b90*/  PRMT R27, RZ, 0x7610, R27 ;  /* 0x00007610ff1b7816 */ /* 0x000fe2000000001b */
[----:B------:R-:W-:Y:S06]  /*2ba0*/  @P5 BRA `(.L_x_41) ;  /* 0x0000000000045947 */ /* 0x000fec0003800000 */
[----:B------:R0:W5:Y:S02]  /*2bb0*/  LDG.E.U8 R27, desc[UR16][R12.64] ;  /* 0x000000100c1b7981 */ /* 0x000164000c1e1100 */
.L_x_41:
[----:B------:R-:W-:Y:S05]  /*2bc0*/  BSYNC B1 ;  /* 0x0000000000017941 */ /* 0x000fea0003800000 */
.L_x_40:
[----:B-----5:R-:W-:Y:S01]  /*2bd0*/  LOP3.LUT R27, R27, 0xff, RZ, 0xc0, !PT ;  /* 0x000000ff1b1b7812 */ /* 0x020fe200078ec0ff */
[----:B------:R-:W-:Y:S01]  /*2be0*/  BSSY B1, `(.L_x_42) ;  /* 0x000000c000017945 */ /* 0x000fe20003800000 */
[----:B------:R-:W-:Y:S02]  /*2bf0*/  ISETP.GE.AND P1, PT, R26, 0x2, PT ;  /* 0x000000021a00780c */ /* 0x000fe40003f26270 */
[----:B------:R-:W-:Y:S02]  /*2c00*/  F2FP.F16.E5M2.UNPACK_B R27, R27 ;  /* 0x0000001bff1b723e */ /* 0x000fe400020004ff */
[----:B------:R-:W-:-:S03]  /*2c10*/  ISETP.LT.OR P3, PT, R25, 0x1, !P1 ;  /* 0x000000011900780c */ /* 0x000fc60004f61670 */
[----:B------:R-:W-:Y:S01]  /*2c20*/  HADD2.F32 R30, -RZ, R27.H0_H0 ;  /* 0x2000001bff1e7230 */ /* 0x000fe20000004100 */
[----:B------:R-:W-:-:S04]  /*2c30*/  PRMT R27, RZ, 0x7610, R27 ;  /* 0x00007610ff1b7816 */ /* 0x000fc8000000001b */
[----:B------:R-:W-:-:S04]  /*2c40*/  FMUL R30, R30, R7 ;  /* 0x000000071e1e7220 */ /* 0x000fc80000400000 */
[----:B--2---:R-:W-:-:S05]  /*2c50*/  FFMA R30, R79, R3, R30 ;  /* 0x000000034f1e7223 */ /* 0x004fca000000001e */
[----:B------:R-:W-:-:S05]  /*2c60*/  F2FP.SATFINITE.E5M2.F32.PACK_AB_MERGE_C R33, RZ, R30, RZ ;  /* 0x0000001eff21723e */ /* 0x000fca00048060ff */
[----:B------:R1:W-:Y:S01]  /*2c70*/  @!P5 STG.E.U8 desc[UR16][R8.64], R33 ;  /* 0x000000210800d986 */ /* 0x0003e2000c101110 */
[----:B------:R-:W-:Y:S05]  /*2c80*/  @P3 BRA `(.L_x_43) ;  /* 0x0000000000043947 */ /* 0x000fea0003800000 */
[----:B------:R2:W5:Y:S02]  /*2c90*/  LDG.E.U8 R27, desc[UR16][R12.64+0x1] ;  /* 0x000001100c1b7981 */ /* 0x000564000c1e1100 */
.L_x_43:
[----:B------:R-:W-:Y:S05]  /*2ca0*/  BSYNC B1 ;  /* 0x0000000000017941 */ /* 0x000fea0003800000 */
.L_x_42:
[----:B-----5:R-:W-:Y:S01]  /*2cb0*/  LOP3.LUT R27, R27, 0xff, RZ, 0xc0, !PT ;  /* 0x000000ff1b1b7812 */ /* 0x020fe200078ec0ff */
[----:B------:R-:W-:Y:S01]  /*2cc0*/  BSSY B1, `(.L_x_44) ;  /* 0x0000012000017945 */ /* 0x000fe20003800000 */
[----:B------:R-:W-:Y:S02]  /*2cd0*/  IADD3 R31, P5, R31, 0x8, RZ ;  /* 0x000000081f1f7810 */ /* 0x000fe40007fbe0ff */
[----:B------:R-:W-:Y:S02]  /*2ce0*/  F2FP.F16.E5M2.UNPACK_B R27, R27 ;  /* 0x0000001bff1b723e */ /* 0x000fe400020004ff */
[----:B------:R-:W-:Y:S01]  /*2cf0*/  ISETP.LT.OR P2, PT, R25, 0x9, !P2 ;  /* 0x000000091900780c */ /* 0x000fe20005741670 */
[----:B------:R-:W-:Y:S02]  /*2d00*/  IMAD.X R29, RZ, RZ, R29, P5 ;  /* 0x000000ffff1d7224 */ /* 0x000fe400028e061d */
[----:B------:R-:W-:Y:S02]  /*2d10*/  HADD2.F32 R28, -RZ, R27.H0_H0 ;  /* 0x2000001bff1c7230 */ /* 0x000fe40000004100 */
[----:B------:R-:W-:-:S04]  /*2d20*/  IMAD.WIDE.U32 R22, R31, UR6, R22 ;  /* 0x000000061f167c25 */ /* 0x000fc8000f8e0016 */
[----:B------:R-:W-:Y:S01]  /*2d30*/  FMUL R27, R28, R7 ;  /* 0x000000071c1b7220 */ /* 0x000fe20000400000 */
[----:B------:R-:W-:Y:S01]  /*2d40*/  IMAD R28, R29, UR6, RZ ;  /* 0x000000061d1c7c24 */ /* 0x000fe2000f8e02ff */
[----:B------:R-:W-:Y:S02]  /*2d50*/  IADD3 R22, P5, R22, UR10, RZ ;  /* 0x0000000a16167c10 */ /* 0x000fe4000ffbe0ff */
[----:B------:R-:W-:Y:S01]  /*2d60*/  FFMA R27, R80, R3, R27 ;  /* 0x00000003501b7223 */ /* 0x000fe2000000001b */
[----:B------:R-:W-:-:S04]  /*2d70*/  IMAD R31, R31, UR7, R28 ;  /* 0x000000071f1f7c24 */ /* 0x000fc8000f8e021c */
[----:B------:R-:W-:Y:S02]  /*2d80*/  F2FP.SATFINITE.E5M2.F32.PACK_AB_MERGE_C R29, RZ, R27, RZ ;  /* 0x0000001bff1d723e */ /* 0x000fe400048060ff */
[----:B------:R-:W-:Y:S02]  /*2d90*/  IADD3.X R23, R23, UR11, R31, P5, !PT ;  /* 0x0000000b17177c10 */ /* 0x000fe4000affe41f */
[----:B------:R-:W-:Y:S01]  /*2da0*/  PRMT R27, RZ, 0x7610, R27 ;  /* 0x00007610ff1b7816 */ /* 0x000fe2000000001b */
[----:B------:R3:W-:Y:S01]  /*2db0*/  @!P3 STG.E.U8 desc[UR16][R8.64+0x1], R29 ;  /* 0x0000011d0800b986 */ /* 0x0007e2000c101110 */
[----:B------:R-:W-:Y:S05]  /*2dc0*/  @P2 BRA `(.L_x_45) ;  /* 0x0000000000042947 */ /* 0x000fea0003800000 */
[----:B------:R4:W5:Y:S02]  /*2dd0*/  LDG.E.U8 R27, desc[UR16][R22.64] ;  /* 0x00000010161b7981 */ /* 0x000964000c1e1100 */
.L_x_45:
[----:B------:R-:W-:Y:S05]  /*2de0*/  BSYNC B1 ;  /* 0x0000000000017941 */ /* 0x000fea0003800000 */
.L_x_44:
[----:B-----5:R-:W-:Y:S01]  /*2df0*/  LOP3.LUT R27, R27, 0xff, RZ, 0xc0, !PT ;  /* 0x000000ff1b1b7812 */ /* 0x020fe200078ec0ff */
[----:B------:R-:W-:Y:S01]  /*2e00*/  BSSY B1, `(.L_x_46) ;  /* 0x000000b000017945 */ /* 0x000fe20003800000 */
[----:B------:R-:W-:Y:S02]  /*2e10*/  ISETP.LT.OR P1, PT, R25, 0x9, !P1 ;  /* 0x000000091900780c */ /* 0x000fe40004f21670 */
[----:B------:R-:W-:-:S05]  /*2e20*/  F2FP.F16.E5M2.UNPACK_B R27, R27 ;  /* 0x0000001bff1b723e */ /* 0x000fca00020004ff */
[----:B------:R-:W-:Y:S01]  /*2e30*/  HADD2.F32 R28, -RZ, R27.H0_H0 ;  /* 0x2000001bff1c7230 */ /* 0x000fe20000004100 */
[----:B------:R-:W-:-:S04]  /*2e40*/  PRMT R27, RZ, 0x7610, R27 ;  /* 0x00007610ff1b7816 */ /* 0x000fc8000000001b */
[----:B------:R-:W-:-:S04]  /*2e50*/  FMUL R28, R28, R7 ;  /* 0x000000071c1c7220 */ /* 0x000fc80000400000 */
[----:B------:R-:W-:-:S05]  /*2e60*/  FFMA R28, R77, R3, R28 ;  /* 0x000000034d1c7223 */ /* 0x000fca000000001c */
[----:B---3--:R-:W-:-:S05]  /*2e70*/  F2FP.SATFINITE.E5M2.F32.PACK_AB_MERGE_C R29, RZ, R28, RZ ;  /* 0x0000001cff1d723e */ /* 0x008fca00048060ff */
[----:B------:R3:W-:Y:S01]  /*2e80*/  @!P2 STG.E.U8 desc[UR16][R10.64], R29 ;  /* 0x0000001d0a00a986 */ /* 0x0007e2000c101110 */
[----:B------:R-:W-:Y:S05]  /*2e90*/  @P1 BRA `(.L_x_47) ;  /* 0x0000000000041947 */ /* 0x000fea0003800000 */
[----:B------:R0:W5:Y:S02]  /*2ea0*/  LDG.E.U8 R27, desc[UR16][R22.64+0x1] ;  /* 0x00000110161b7981 */ /* 0x000164000c1e1100 */
.L_x_47:
[----:B------:R-:W-:Y:S05]  /*2eb0*/  BSYNC B1 ;  /* 0x0000000000017941 */ /* 0x000fea0003800000 */
.L_x_46:
[----:B-----5:R-:W-:Y:S01]  /*2ec0*/  LOP3.LUT R27, R27, 0xff, RZ, 0xc0, !PT ;  /* 0x000000ff1b1b7812 */ /* 0x020fe200078ec0ff */
[----:B------:R-:W-:Y:S01]  /*2ed0*/  BSSY B1, `(.L_x_48) ;  /* 0x000000c000017945 */ /* 0x000fe20003800000 */
[----:B------:R-:W-:Y:S02]  /*2ee0*/  ISETP.GE.AND P2, PT, R26, 0x9, PT ;  /* 0x000000091a00780c */ /* 0x000fe40003f46270 */
[----:B------:R-:W-:Y:S02]  /*2ef0*/  F2FP.F16.E5M2.UNPACK_B R27, R27 ;  /* 0x0000001bff1b723e */ /* 0x000fe400020004ff */
[----:B------:R-:W-:-:S03]  /*2f00*/  ISETP.LT.OR P3, PT, R25, 0x1, !P2 ;  /* 0x000000011900780c */ /* 0x000fc60005761670 */
[----:B------:R-:W-:-:S05]  /*2f10*/  HADD2.F32 R28, -RZ, R27.H0_H0 ;  /* 0x2000001bff1c7230 */ /* 0x000fca0000004100 */
[----:B------:R-:W-:-:S04]  /*2f20*/  FMUL R27, R28, R7 ;  /* 0x000000071c1b7220 */ /* 0x000fc80000400000 */
[----:B------:R-:W-:-:S05]  /*2f30*/  FFMA R27, R78, R3, R27 ;  /* 0x000000034e1b7223 */ /* 0x000fca000000001b */
[----:B---3--:R-:W-:Y:S02]  /*2f40*/  F2FP.SATFINITE.E5M2.F32.PACK_AB_MERGE_C R29, RZ, R27, RZ ;  /* 0x0000001bff1d723e */ /* 0x008fe400048060ff */
[----:B------:R-:W-:-:S03]  /*2f50*/  PRMT R27, RZ, 0x7610, R27 ;  /* 0x00007610ff1b7816 */ /* 0x000fc6000000001b */
[----:B------:R3:W-:Y:S01]  /*2f60*/  @!P1 STG.E.U8 desc[UR16][R10.64+0x1], R29 ;  /* 0x0000011d0a009986 */ /* 0x0007e2000c101110 */
[----:B------:R-:W-:Y:S05]  /*2f70*/  @P3 BRA `(.L_x_49) ;  /* 0x0000000000043947 */ /* 0x000fea0003800000 */
[----:B------:R0:W5:Y:S02]  /*2f80*/  LDG.E.U8 R27, desc[UR16][R12.64+0x8] ;  /* 0x000008100c1b7981 */ /* 0x000164000c1e1100 */
.L_x_49:
[----:B------:R-:W-:Y:S05]  /*2f90*/  BSYNC B1 ;  /* 0x0000000000017941 */ /* 0x000fea0003800000 */
.L_x_48:
        /* <DEDUP_REMOVED lines=13> */
.L_x_51:
[----:B------:R-:W-:Y:S05]  /*3070*/  BSYNC B1 ;  /* 0x0000000000017941 */ /* 0x000fea0003800000 */
.L_x_50:
[----:B-----5:R-:W-:Y:S01]  /*3080*/  LOP3.LUT R27, R27, 0xff, RZ, 0xc0, !PT ;  /* 0x000000ff1b1b7812 */ /* 0x020fe200078ec0ff */
[----:B------:R-:W-:Y:S01]  /*3090*/  BSSY B1, `(.L_x_52) ;  /* 0x000000b000017945 */ /* 0x000fe20003800000 */
[----:B------:R-:W-:Y:S02]  /*30a0*/  ISETP.LT.OR P2, PT, R25, 0x9, !P2 ;  /* 0x000000091900780c */ /* 0x000fe40005741670 */
[----:B------:R-:W-:-:S05]  /*30b0*/  F2FP.F16.E5M2.UNPACK_B R27, R27 ;  /* 0x0000001bff1b723e */ /* 0x000fca00020004ff */
        /* <DEDUP_REMOVED lines=8> */
.L_x_53:
[----:B------:R-:W-:Y:S05]  /*3140*/  BSYNC B1 ;  /* 0x0000000000017941 */ /* 0x000fea0003800000 */
.L_x_52:
        /* <DEDUP_REMOVED lines=12> */
.L_x_55:
[----:B------:R-:W-:Y:S05]  /*3210*/  BSYNC B1 ;  /* 0x0000000000017941 */ /* 0x000fea0003800000 */
.L_x_54:
        /* <DEDUP_REMOVED lines=13> */
.L_x_57:
[----:B------:R-:W-:Y:S05]  /*32f0*/  BSYNC B1 ;  /* 0x0000000000017941 */ /* 0x000fea0003800000 */
.L_x_56:
        /* <DEDUP_REMOVED lines=13> */
.L_x_59:
[----:B------:R-:W-:Y:S05]  /*33d0*/  BSYNC B1 ;  /* 0x0000000000017941 */ /* 0x000fea0003800000 */
.L_x_58:
        /* <DEDUP_REMOVED lines=12> */
.L_x_61:
[----:B------:R-:W-:Y:S05]  /*34a0*/  BSYNC B1 ;  /* 0x0000000000017941 */ /* 0x000fea0003800000 */
.L_x_60:
        /* <DEDUP_REMOVED lines=12> */
.L_x_63:
[----:B------:R-:W-:Y:S05]  /*3570*/  BSYNC B1 ;  /* 0x0000000000017941 */ /* 0x000fea0003800000 */
.L_x_62:
        /* <DEDUP_REMOVED lines=13> */
.L_x_65:
[----:B------:R-:W-:Y:S05]  /*3650*/  BSYNC B1 ;  /* 0x0000000000017941 */ /* 0x000fea0003800000 */
.L_x_64:
        /* <DEDUP_REMOVED lines=13> */
.L_x_67:
[----:B------:R-:W-:Y:S05]  /*3730*/  BSYNC B1 ;  /* 0x0000000000017941 */ /* 0x000fea0003800000 */
.L_x_66:
        /* <DEDUP_REMOVED lines=12> */
.L_x_69:
[----:B------:R-:W-:Y:S05]  /*3800*/  BSYNC B1 ;  /* 0x0000000000017941 */ /* 0x000fea0003800000 */
.L_x_68:
        /* <DEDUP_REMOVED lines=12> */
.L_x_71:
[----:B------:R-:W-:Y:S05]  /*38d0*/  BSYNC B1 ;  /* 0x0000000000017941 */ /* 0x000fea0003800000 */
.L_x_70:
        /* <DEDUP_REMOVED lines=13> */
.L_x_73:
[----:B------:R-:W-:Y:S05]  /*39b0*/  BSYNC B1 ;  /* 0x0000000000017941 */ /* 0x000fea0003800000 */
.L_x_72:
        /* <DEDUP_REMOVED lines=13> */
.L_x_75:
[----:B------:R-:W-:Y:S05]  /*3a90*/  BSYNC B1 ;  /* 0x0000000000017941 */ /* 0x000fea0003800000 */
.L_x_74:
        /* <DEDUP_REMOVED lines=12> */
.L_x_77:
[----:B------:R-:W-:Y:S05]  /*3b60*/  BSYNC B1 ;  /* 0x0000000000017941 */ /* 0x000fea0003800000 */
.L_x_76:
        /* <DEDUP_REMOVED lines=12> */
.L_x_79:
[----:B------:R-:W-:Y:S05]  /*3c30*/  BSYNC B1 ;  /* 0x0000000000017941 */ /* 0x000fea0003800000 */
.L_x_78:
        /* <DEDUP_REMOVED lines=13> */
.L_x_81:
[----:B------:R-:W-:Y:S05]  /*3d10*/  BSYNC B1 ;  /* 0x0000000000017941 */ /* 0x000fea0003800000 */
.L_x_80:
        /* <DEDUP_REMOVED lines=13> */
.L_x_83:
[----:B------:R-:W-:Y:S05]  /*3df0*/  BSYNC B1 ;  /* 0x0000000000017941 */ /* 0x000fea0003800000 */
.L_x_82:
        /* <DEDUP_REMOVED lines=12> */
.L_x_85:
[----:B------:R-:W-:Y:S05]  /*3ec0*/  BSYNC B1 ;  /* 0x0000000000017941 */ /* 0x000fea0003800000 */
.L_x_84:
        /* <DEDUP_REMOVED lines=12> */
.L_x_87:
[----:B------:R-:W-:Y:S05]  /*3f90*/  BSYNC B1 ;  /* 0x0000000000017941 */ /* 0x000fea0003800000 */
.L_x_86:
        /* <DEDUP_REMOVED lines=13> */
.L_x_89:
[----:B------:R-:W-:Y:S05]  /*4070*/  BSYNC B1 ;  /* 0x0000000000017941 */ /* 0x000fea0003800000 */
.L_x_88:
[----:B-----5:R-:W-:Y:S01]  /*4080*/  LOP3.LUT R27, R27, 0xff, RZ, 0xc0, !PT ;  /* 0x000000ff1b1b7812 */ /* 0x020fe200078ec0ff */
[----:B------:R-:W-:Y:S01]  /*4090*/  BSSY B1, `(.L_x_90) ;  /* 0x000000c000017945 */ /* 0x000fe20003800000 */
[----:B------:R-:W-:Y:S02]  /*40a0*/  ISETP.GE.AND P1, PT, R26, 0x32, PT ;  /* 0x000000321a00780c */ /* 0x000fe40003f26270 */
[----:B------:R-:W-:Y:S02]  /*40b0*/  F2FP.F16.E5M2.UNPACK_B R27, R27 ;  /* 0x0000001bff1b723e */ /* 0x000fe400020004ff */
[----:B------:R-:W-:-:S03]  /*40c0*/  ISETP.LT.OR P5, PT, R25, 0x1, !P1 ;  /* 0x000000011900780c */ /* 0x000fc60004fa1670 */
[----:B------:R-:W-:-:S05]  /*40d0*/  HADD2.F32 R28, -RZ, R27.H0_H0 ;  /* 0x2000001bff1c7230 */ /* 0x000fca0000004100 */
[----:B------:R-:W-:-:S04]  /*40e0*/  FMUL R28, R28, R7 ;  /* 0x000000071c1c7220 */ /* 0x000fc80000400000 */
[----:B------:R-:W-:Y:S01]  /*40f0*/  FFMA R28, R21, R3, R28 ;  /* 0x00000003151c7223 */ /* 0x000fe2000000001c */
[----:B------:R-:W-:-:S04]  /*4100*/  PRMT R21, RZ, 0x7610, R21 ;  /* 0x00007610ff157816 */ /* 0x000fc80000000015 */
[----:B------:R-:W-:-:S05]  /*4110*/  F2FP.SATFINITE.E5M2.F32.PACK_AB_MERGE_C R27, RZ, R28, RZ ;  /* 0x0000001cff1b723e */ /* 0x000fca00048060ff */
[----:B------:R0:W-:Y:S01]  /*4120*/  @!P3 STG.E.U8 desc[UR16][R8.64+0x30], R27 ;  /* 0x0000301b0800b986 */ /* 0x0001e2000c101110 */
[----:B------:R-:W-:Y:S05]  /*4130*/  @P5 BRA `(.L_x_91) ;  /* 0x0000000000045947 */ /* 0x000fea0003800000 */
[----:B------:R0:W5:Y:S02]  /*4140*/  LDG.E.U8 R21, desc[UR16][R12.64+0x31] ;  /* 0x000031100c157981 */ /* 0x000164000c1e1100 */
.L_x_91:
[----:B------:R-:W-:Y:S05]  /*4150*/  BSYNC B1 ;  /* 0x0000000000017941 */ /* 0x000fea0003800000 */
.L_x_90:
[----:B-----5:R-:W-:Y:S01]  /*4160*/  LOP3.LUT R21, R21, 0xff, RZ, 0xc0, !PT ;  /* 0x000000ff15157812 */ /* 0x020fe200078ec0ff */
[----:B------:R-:W-:Y:S01]  /*4170*/  BSSY B1, `(.L_x_92) ;  /* 0x000000b000017945 */ /* 0x000fe20003800000 */
[----:B------:R-:W-:Y:S02]  /*4180*/  ISETP.LT.OR P2, PT, R25, 0x9, !P2 ;  /* 0x000000091900780c */ /* 0x000fe40005741670 */
[----:B------:R-:W-:-:S05]  /*4190*/  F2FP.F16.E5M2.UNPACK_B R21, R21 ;  /* 0x00000015ff15723e */ /* 0x000fca00020004ff */
        /* <DEDUP_REMOVED lines=8> */
.L_x_93:
[----:B------:R-:W-:Y:S05]  /*4220*/  BSYNC B1 ;  /* 0x0000000000017941 */ /* 0x000fea0003800000 */
.L_x_92:
        /* <DEDUP_REMOVED lines=8> */
[----:B0-----:R-:W-:-:S05]  /*42b0*/  F2FP.SATFINITE.E5M2.F32.PACK_AB_MERGE_C R21, RZ, R20, RZ ;  /* 0x00000014ff15723e */ /* 0x001fca00048060ff */
[----:B------:R0:W-:Y:S01]  /*42c0*/  @!P2 STG.E.U8 desc[UR16][R10.64+0x30], R21 ;  /* 0x000030150a00a986 */ /* 0x0001e2000c101110 */
[----:B------:R-:W-:Y:S05]  /*42d0*/  @P1 BRA `(.L_x_95) ;  /* 0x0000000000041947 */ /* 0x000fea0003800000 */
[----:B------:R0:W5:Y:S02]  /*42e0*/  LDG.E.U8 R19, desc[UR16][R22.64+0x31] ;  /* 0x0000311016137981 */ /* 0x000164000c1e1100 */
.L_x_95:
[----:B------:R-:W-:Y:S05]  /*42f0*/  BSYNC B1 ;  /* 0x0000000000017941 */ /* 0x000fea0003800000 */
.L_x_94:
        /* <DEDUP_REMOVED lines=13> */
.L_x_97:
[----:B------:R-:W-:Y:S05]  /*43d0*/  BSYNC B1 ;  /* 0x0000000000017941 */ /* 0x000fea0003800000 */
.L_x_96:
        /* <DEDUP_REMOVED lines=13> */
.L_x_99:
[----:B------:R-:W-:Y:S05]  /*44b0*/  BSYNC B1 ;  /* 0x0000000000017941 */ /* 0x000fea0003800000 */
.L_x_98:
[----:B-----5:R-:W-:Y:S01]  /*44c0*/  LOP3.LUT R17, R17, 0xff, RZ, 0xc0, !PT ;  /* 0x000000ff11117812 */ /* 0x020fe200078ec0ff */
[----:B------:R-:W-:Y:S01]  /*44d0*/  BSSY B1, `(.L_x_100) ;  /* 0x000000b000017945 */ /* 0x000fe20003800000 */
[----:B------:R-:W-:Y:S02]  /*44e0*/  ISETP.LT.OR P2, PT, R25, 0x9, !P2 ;  /* 0x000000091900780c */ /* 0x000fe40005741670 */
[----:B------:R-:W-:-:S05]  /*44f0*/  F2FP.F16.E5M2.UNPACK_B R17, R17 ;  /* 0x00000011ff11723e */ /* 0x000fca00020004ff */
[----:B0-2---:R-:W-:-:S05]  /*4500*/  HADD2.F32 R12, -RZ, R17.H0_H0 ;  /* 0x20000011ff0c7230 */ /* 0x005fca0000004100 */
[----:B------:R-:W-:Y:S01]  /*4510*/  FMUL R13, R12, R7 ;  /* 0x000000070c0d7220 */ /* 0x000fe20000400000 */
[----:B------:R-:W-:-:S03]  /*4520*/  PRMT R12, RZ, 0x7610, R12 ;  /* 0x00007610ff0c7816 */ /* 0x000fc6000000000c */
[----:B------:R-:W-:-:S05]  /*4530*/  FFMA R13, R16, R3, R13 ;  /* 0x00000003100d7223 */ /* 0x000fca000000000d */
[----:B------:R-:W-:-:S05]  /*4540*/  F2FP.SATFINITE.E5M2.F32.PACK_AB_MERGE_C R13, RZ, R13, RZ ;  /* 0x0000000dff0d723e */ /* 0x000fca00048060ff */
[----:B------:R0:W-:Y:S01]  /*4550*/  @!P5 STG.E.U8 desc[UR16][R8.64+0x39], R13 ;  /* 0x0000390d0800d986 */ /* 0x0001e2000c101110 */
[----:B------:R-:W-:Y:S05]  /*4560*/  @P2 BRA `(.L_x_101) ;  /* 0x0000000000042947 */ /* 0x000fea0003800000 */
[----:B------:R2:W5:Y:S02]  /*4570*/  LDG.E.U8 R12, desc[UR16][R22.64+0x38] ;  /* 0x00003810160c7981 */ /* 0x000564000c1e1100 */
.L_x_101:
[----:B------:R-:W-:Y:S05]  /*4580*/  BSYNC B1 ;  /* 0x0000000000017941 */ /* 0x000fea0003800000 */
.L_x_100:
[----:B-----5:R-:W-:Y:S01]  /*4590*/  LOP3.LUT R12, R12, 0xff, RZ, 0xc0, !PT ;  /* 0x000000ff0c0c7812 */ /* 0x020fe200078ec0ff */
[----:B------:R-:W-:Y:S01]  /*45a0*/  BSSY B1, `(.L_x_102) ;  /* 0x000000b000017945 */ /* 0x000fe20003800000 */
[----:B------:R-:W-:Y:S02]  /*45b0*/  ISETP.LT.OR P1, PT, R25, 0x9, !P1 ;  /* 0x000000091900780c */ /* 0x000fe40004f21670 */
[----:B------:R-:W-:Y:S02]  /*45c0*/  F2FP.F16.E5M2.UNPACK_B R12, R12 ;  /* 0x0000000cff0c723e */ /* 0x000fe400020004ff */
[----:B01----:R-:W-:-:S03]  /*45d0*/  PRMT R8, RZ, 0x7610, R8 ;  /* 0x00007610ff087816 */ /* 0x003fc60000000008 */
[----:B------:R-:W-:-:S05]  /*45e0*/  HADD2.F32 R12, -RZ, R12.H0_H0 ;  /* 0x2000000cff0c7230 */ /* 0x000fca0000004100 */
[----:B------:R-:W-:-:S04]  /*45f0*/  FMUL R12, R12, R7 ;  /* 0x000000070c0c7220 */ /* 0x000fc80000400000 */
[----:B------:R-:W-:-:S05]  /*4600*/  FFMA R12, R15, R3, R12 ;  /* 0x000000030f0c7223 */ /* 0x000fca000000000c */
[----:B------:R-:W-:-:S05]  /*4610*/  F2FP.SATFINITE.E5M2.F32.PACK_AB_MERGE_C R9, RZ, R12, RZ ;  /* 0x0000000cff09723e */ /* 0x000fca00048060ff */
[----:B------:R0:W-:Y:S01]  /*4620*/  @!P2 STG.E.U8 desc[UR16][R10.64+0x38], R9 ;  /* 0x000038090a00a986 */ /* 0x0001e2000c101110 */
[----:B------:R-:W-:Y:S05]  /*4630*/  @P1 BRA `(.L_x_103) ;  /* 0x0000000000041947 */ /* 0x000fea0003800000 */
[----:B------:R1:W5:Y:S02]  /*4640*/  LDG.E.U8 R8, desc[UR16][R22.64+0x39] ;  /* 0x0000391016087981 */ /* 0x000364000c1e1100 */
.L_x_103:
[----:B------:R-:W-:Y:S05]  /*4650*/  BSYNC B1 ;  /* 0x0000000000017941 */ /* 0x000fea0003800000 */
.L_x_102:
[----:B------:R-:W-:Y:S05]  /*4660*/  @P1 BRA `(.L_x_104) ;  /* 0x0000000800601947 */ /* 0x000fea0003800000 */
[----:B-----5:R-:W-:-:S04]  /*4670*/  LOP3.LUT R8, R8, 0xff, RZ, 0xc0, !PT ;  /* 0x000000ff08087812 */ /* 0x020fc800078ec0ff */
[----:B------:R-:W-:-:S05]  /*4680*/  F2FP.F16.E5M2.UNPACK_B R8, R8 ;  /* 0x00000008ff08723e */ /* 0x000fca00020004ff */
[----:B------:R-:W-:-:S05]  /*4690*/  HADD2.F32 R8, -RZ, R8.H0_H0 ;  /* 0x20000008ff087230 */ /* 0x000fca0000004100 */
[----:B0-----:R-:W-:-:S04]  /*46a0*/  FMUL R9, R8, R7 ;  /* 0x0000000708097220 */ /* 0x001fc80000400000 */
[----:B------:R-:W-:-:S05]  /*46b0*/  FFMA R9, R14, R3, R9 ;  /* 0x000000030e097223 */ /* 0x000fca0000000009 */
[----:B------:R-:W-:-:S05]  /*46c0*/  F2FP.SATFINITE.E5M2.F32.PACK_AB_MERGE_C R9, RZ, R9, RZ ;  /* 0x00000009ff09723e */ /* 0x000fca00048060ff */
[----:B------:R0:W-:Y:S01]  /*46d0*/  STG.E.U8 desc[UR16][R10.64+0x39], R9 ;  /* 0x000039090a007986 */ /* 0x0001e2000c101110 */
[----:B------:R-:W-:Y:S05]  /*46e0*/  BRA `(.L_x_104) ;  /* 0x0000000800407947 */ /* 0x000fea0003800000 */
.L_x_39:
[----:B------:R-:W-:Y:S01]  /*46f0*/  ISETP.GE.AND P1, PT, R26, 0x2, PT ;  /* 0x000000021a00780c */ /* 0x000fe20003f26270 */
[-C--:B--2---:R-:W-:Y:S01]  /*4700*/  FMUL R80, R80, R3.reuse ;  /* 0x0000000350507220 */ /* 0x084fe20000400000 */
[----:B------:R-:W-:Y:S01]  /*4710*/  ISETP.GE.AND P3, PT, R26, 0x1, PT ;  /* 0x000000011a00780c */ /* 0x000fe20003f66270 */
[-C--:B------:R-:W-:Y:S01]  /*4720*/  FMUL R79, R79, R3.reuse ;  /* 0x000000034f4f7220 */ /* 0x080fe20000400000 */
[----:B------:R-:W-:Y:S01]  /*4730*/  ISETP.LT.OR P5, PT, R25, 0x1, !P1 ;  /* 0x000000011900780c */ /* 0x000fe20004fa1670 */
[-C--:B------:R-:W-:Y:S01]  /*4740*/  FMUL R77, R77, R3.reuse ;  /* 0x000000034d4d7220 */ /* 0x080fe20000400000 */
[C---:B------:R-:W-:Y:S01]  /*4750*/  ISETP.LT.OR P2, PT, R25.reuse, 0x1, !P3 ;  /* 0x000000011900780c */ /* 0x040fe20005f41670 */
[-C--:B------:R-:W-:Y:S01]  /*4760*/  FMUL R78, R78, R3.reuse ;  /* 0x000000034e4e7220 */ /* 0x080fe20000400000 */
[----:B------:R-:W-:Y:S01]  /*4770*/  ISETP.LT.OR P3, PT, R25, 0x9, !P3 ;  /* 0x000000091900780c */ /* 0x000fe20005f61670 */
[-C--:B------:R-:W-:Y:S01]  /*4780*/  FMUL R75, R75, R3.reuse ;  /* 0x000000034b4b7220 */ /* 0x080fe20000400000 */
[----:B------:R-:W-:Y:S01]  /*4790*/  F2FP.SATFINITE.E5M2.F32.PACK_AB_MERGE_C R13, RZ, R80, RZ ;  /* 0x00000050ff0d723e */ /* 0x000fe200048060ff */
[----:B------:R-:W-:Y:S01]  /*47a0*/  FMUL R76, R76, R3 ;  /* 0x000000034c4c7220 */ /* 0x000fe20000400000 */
[----:B------:R-:W-:Y:S01]  /*47b0*/  F2FP.SATFINITE.E5M2.F32.PACK_AB_MERGE_C R79, RZ, R79, RZ ;  /* 0x0000004fff4f723e */ /* 0x000fe200048060ff */
[----:B------:R-:W-:Y:S01]  /*47c0*/  FMUL R73, R73, R3 ;  /* 0x0000000349497220 */ /* 0x000fe20000400000 */
[----:B------:R-:W-:Y:S01]  /*47d0*/  F2FP.SATFINITE.E5M2.F32.PACK_AB_MERGE_C R77, RZ, R77, RZ ;  /* 0x0000004dff4d723e */ /* 0x000fe200048060ff */
[-C--:B------:R-:W-:Y:S01]  /*47e0*/  FMUL R74, R74, R3.reuse ;  /* 0x000000034a4a7220 */ /* 0x080fe20000400000 */
[C---:B------:R-:W-:Y:S01]  /*47f0*/  ISETP.LT.OR P1, PT, R25.reuse, 0x9, !P1 ;  /* 0x000000091900780c */ /* 0x040fe20004f21670 */
[----:B------:R0:W-:Y:S01]  /*4800*/  @!P5 STG.E.U8 desc[UR16][R8.64+0x1], R13 ;  /* 0x0000010d0800d986 */ /* 0x0001e2000c101110 */
[----:B------:R-:W-:Y:S01]  /*4810*/  ISETP.GE.AND P5, PT, R26, 0x9, PT ;  /* 0x000000091a00780c */ /* 0x000fe20003fa6270 */
[----:B------:R-:W-:Y:S01]  /*4820*/  FMUL R72, R72, R3 ;  /* 0x0000000348487220 */ /* 0x000fe20000400000 */
[----:B------:R-:W-:Y:S01]  /*4830*/  F2FP.SATFINITE.E5M2.F32.PACK_AB_MERGE_C R75, RZ, R75, RZ ;  /* 0x0000004bff4b723e */ /* 0x000fe200048060ff */
[----:B------:R-:W-:Y:S01]  /*4840*/  @!P2 STG.E.U8 desc[UR16][R8.64], R79 ;  /* 0x0000004f0800a986 */ /* 0x000fe2000c101110 */
[----:B------:R-:W-:Y:S01]  /*4850*/  ISETP.GE.AND P2, PT, R26, 0xa, PT ;  /* 0x0000000a1a00780c */ /* 0x000fe20003f46270 */
[-C--:B------:R-:W-:Y:S01]  /*4860*/  FMUL R70, R70, R3.reuse ;  /* 0x0000000346467220 */ /* 0x080fe20000400000 */
[----:B------:R-:W-:Y:S01]  /*4870*/  F2FP.SATFINITE.E5M2.F32.PACK_AB_MERGE_C R23, RZ, R76, RZ ;  /* 0x0000004cff17723e */ /* 0x000fe200048060ff */
[----:B------:R-:W-:Y:S01]  /*4880*/  @!P3 STG.E.U8 desc[UR16][R10.64], R77 ;  /* 0x0000004d0a00b986 */ /* 0x000fe2000c101110 */
[----:B------:R-:W-:Y:S01]  /*4890*/  ISETP.LT.OR P3, PT, R25, 0x1, !P5 ;  /* 0x000000011900780c */ /* 0x000fe20006f61670 */
[-C--:B------:R-:W-:Y:S01]  /*48a0*/  FMUL R69, R69, R3.reuse ;  /* 0x0000000345457220 */ /* 0x080fe20000400000 */
[C---:B------:R-:W-:Y:S01]  /*48b0*/  ISETP.LT.OR P6, PT, R25.reuse, 0x1, !P2 ;  /* 0x000000011900780c */ /* 0x040fe200057c1670 */
[-C--:B------:R-:W-:Y:S01]  /*48c0*/  FMUL R68, R68, R3.reuse ;  /* 0x0000000344447220 */ /* 0x080fe20000400000 */
[----:B------:R-:W-:Y:S01]  /*48d0*/  ISETP.LT.OR P5, PT, R25, 0x9, !P5 ;  /* 0x000000091900780c */ /* 0x000fe20006fa1670 */
[-C--:B------:R-:W-:Y:S01]  /*48e0*/  FMUL R67, R67, R3.reuse ;  /* 0x0000000343437220 */ /* 0x080fe20000400000 */
[----:B0-----:R-:W-:Y:S01]  /*48f0*/  F2FP.SATFINITE.E5M2.F32.PACK_AB_MERGE_C R13, RZ, R78, RZ ;  /* 0x0000004eff0d723e */ /* 0x001fe200048060ff */
[----:B------:R-:W-:Y:S01]  /*4900*/  FMUL R66, R66, R3 ;  /* 0x0000000342427220 */ /* 0x000fe20000400000 */
[----:B------:R-:W-:Y:S01]  /*4910*/  F2FP.SATFINITE.E5M2.F32.PACK_AB_MERGE_C R73, RZ, R73, RZ ;  /* 0x00000049ff49723e */ /* 0x000fe200048060ff */
[-C--:B------:R-:W-:Y:S01]  /*4920*/  FMUL R65, R65, R3.reuse ;  /* 0x0000000341417220 */ /* 0x080fe20000400000 */
[C---:B------:R-:W-:Y:S01]  /*4930*/  ISETP.LT.OR P2, PT, R25.reuse, 0x9, !P2 ;  /* 0x000000091900780c */ /* 0x040fe20005741670 */
[----:B------:R0:W-:Y:S01]  /*4940*/  @!P1 STG.E.U8 desc[UR16][R10.64+0x1], R13 ;  /* 0x0000010d0a009986 */ /* 0x0001e2000c101110 */
[----:B------:R-:W-:Y:S01]  /*4950*/  ISETP.GE.AND P1, PT, R26, 0x12, PT ;  /* 0x000000121a00780c */ /* 0x000fe20003f26270 */
[-C--:B------:R-:W-:Y:S01]  /*4960*/  FMUL R64, R64, R3.reuse ;  /* 0x0000000340407220 */ /* 0x080fe20000400000 */
[----:B------:R-:W-:Y:S01]  /*4970*/  F2FP.SATFINITE.E5M2.F32.PACK_AB_MERGE_C R27, RZ, R70, RZ ;  /* 0x00000046ff1b723e */ /* 0x000fe200048060ff */
[----:B------:R-:W-:Y:S01]  /*4980*/  @!P3 STG.E.U8 desc[UR16][R8.64+0x8], R75 ;  /* 0x0000084b0800b986 */ /* 0x000fe2000c101110 */
[----:B------:R-:W-:Y:S01]  /*4990*/  ISETP.GE.AND P3, PT, R26, 0x11, PT ;  /* 0x000000111a00780c */ /* 0x000fe20003f66270 */
[----:B------:R-:W-:Y:S01]  /*49a0*/  FMUL R62, R62, R3 ;  /* 0x000000033e3e7220 */ /* 0x000fe20000400000 */
[----:B------:R-:W-:Y:S01]  /*49b0*/  F2FP.SATFINITE.E5M2.F32.PACK_AB_MERGE_C R69, RZ, R69, RZ ;  /* 0x00000045ff45723e */ /* 0x000fe200048060ff */
[----:B------:R1:W-:Y:S01]  /*49c0*/  @!P6 STG.E.U8 desc[UR16][R8.64+0x9], R23 ;  /* 0x000009170800e986 */ /* 0x0003e2000c101110 */
[----:B------:R-:W-:Y:S01]  /*49d0*/  ISETP.LT.OR P6, PT, R25, 0x1, !P1 ;  /* 0x000000011900780c */ /* 0x000fe20004fc1670 */
[-C--:B------:R-:W-:Y:S01]  /*49e0*/  FMUL R63, R63, R3.reuse ;  /* 0x000000033f3f7220 */ /* 0x080fe20000400000 */
[C---:B------:R-:W-:Y:S01]  /*49f0*/  ISETP.LT.OR P1, PT, R25.reuse, 0x9, !P1 ;  /* 0x000000091900780c */ /* 0x040fe20004f21670 */
[----:B------:R-:W-:Y:S01]  /*4a00*/  @!P5 STG.E.U8 desc[UR16][R10.64+0x8], R73 ;  /* 0x000008490a00d986 */ /* 0x000fe2000c101110 */
[----:B------:R-:W-:Y:S01]  /*4a10*/  ISETP.LT.OR P5, PT, R25, 0x1, !P3 ;  /* 0x000000011900780c */ /* 0x000fe20005fa1670 */
[-C--:B------:R-:W-:Y:S01]  /*4a20*/  FMUL R61, R61, R3.reuse ;  /* 0x000000033d3d7220 */ /* 0x080fe20000400000 */
[----:B------:R-:W-:Y:S01]  /*4a30*/  ISETP.LT.OR P3, PT, R25, 0x9, !P3 ;  /* 0x000000091900780c */ /* 0x000fe20005f61670 */
[-C--:B------:R-:W-:Y:S01]  /*4a40*/  FMUL R60, R60, R3.reuse ;  /* 0x000000033c3c7220 */ /* 0x080fe20000400000 */
[----:B0-----:R-:W-:Y:S01]  /*4a50*/  F2FP.SATFINITE.E5M2.F32.PACK_AB_MERGE_C R13, RZ, R74, RZ ;  /* 0x0000004aff0d723e */ /* 0x001fe200048060ff */
[----:B------:R-:W-:Y:S01]  /*4a60*/  FMUL R58, R58, R3 ;  /* 0x000000033a3a7220 */ /* 0x000fe20000400000 */
[----:B------:R-:W-:Y:S01]  /*4a70*/  F2FP.SATFINITE.E5M2.F32.PACK_AB_MERGE_C R67, RZ, R67, RZ ;  /* 0x00000043ff43723e */ /* 0x000fe200048060ff */
[-C--:B------:R-:W-:Y:S01]  /*4a80*/  FMUL R59, R59, R3.reuse ;  /* 0x000000033b3b7220 */ /* 0x080fe20000400000 */
[----:B-1----:R-:W-:Y:S01]  /*4a90*/  F2FP.SATFINITE.E5M2.F32.PACK_AB_MERGE_C R23, RZ, R72, RZ ;  /* 0x00000048ff17723e */ /* 0x002fe200048060ff */
[----:B------:R0:W-:Y:S01]  /*4aa0*/  @!P2 STG.E.U8 desc[UR16][R10.64+0x9], R13 ;  /* 0x0000090d0a00a986 */ /* 0x0001e2000c101110 */
[C---:B------:R-:W-:Y:S01]  /*4ab0*/  ISETP.GE.AND P2, PT, R26.reuse, 0x1a, PT ;  /* 0x0000001a1a00780c */ /* 0x040fe20003f46270 */
[----:B------:R-:W-:Y:S01]  /*4ac0*/  FMUL R57, R57, R3 ;  /* 0x0000000339397220 */ /* 0x000fe20000400000 */
[----:B------:R-:W-:Y:S01]  /*4ad0*/  F2FP.SATFINITE.E5M2.F32.PACK_AB_MERGE_C R65, RZ, R65, RZ ;  /* 0x00000041ff41723e */ /* 0x000fe200048060ff */
[----:B------:R1:W-:Y:S01]  /*4ae0*/  @!P5 STG.E.U8 desc[UR16][R8.64+0x10], R23 ;  /* 0x000010170800d986 */ /* 0x0003e2000c101110 */
[----:B------:R-:W-:Y:S01]  /*4af0*/  ISETP.GE.AND P5, PT, R26, 0x19, PT ;  /* 0x000000191a00780c */ /* 0x000fe20003fa6270 */
[----:B------:R-:W-:Y:S01]  /*4b00*/  FMUL R56, R56, R3 ;  /* 0x0000000338387220 */ /* 0x000fe20000400000 */
[----:B------:R-:W-:Y:S01]  /*4b10*/  F2FP.SATFINITE.E5M2.F32.PACK_AB_MERGE_C R63, RZ, R63, RZ ;  /* 0x0000003fff3f723e */ /* 0x000fe200048060ff */
[----:B------:R-:W-:Y:S01]  /*4b20*/  @!P6 STG.E.U8 desc[UR16][R8.64+0x11], R27 ;  /* 0x0000111b0800e986 */ /* 0x000fe2000c101110 */
[----:B------:R-:W-:Y:S01]  /*4b30*/  ISETP.LT.OR P6, PT, R25, 0x1, !P2 ;  /* 0x000000011900780c */ /* 0x000fe200057c1670 */
[-C--:B------:R-:W-:Y:S01]  /*4b40*/  FMUL R21, R21, R3.reuse ;  /* 0x0000000315157220 */ /* 0x080fe20000400000 */
[C---:B------:R-:W-:Y:S01]  /*4b50*/  ISETP.LT.OR P2, PT, R25.reuse, 0x9, !P2 ;  /* 0x000000091900780c */ /* 0x040fe20005741670 */
[----:B------:R-:W-:Y:S01]  /*4b60*/  @!P3 STG.E.U8 desc[UR16][R10.64+0x10], R69 ;  /* 0x000010450a00b986 */ /* 0x000fe2000c101110 */
[C---:B------:R-:W-:Y:S01]  /*4b70*/  ISETP.LT.OR P3, PT, R25.reuse, 0x1, !P5 ;  /* 0x000000011900780c */ /* 0x040fe20006f61670 */
[-C--:B------:R-:W-:Y:S01]  /*4b80*/  FMUL R20, R20, R3.reuse ;  /* 0x0000000314147220 */ /* 0x080fe20000400000 */
[----:B------:R-:W-:Y:S01]  /*4b90*/  ISETP.LT.OR P5, PT, R25, 0x9, !P5 ;  /* 0x000000091900780c */ /* 0x000fe20006fa1670 */
[-C--:B------:R-:W-:Y:S01]  /*4ba0*/  FMUL R19, R19, R3.reuse ;  /* 0x0000000313137220 */ /* 0x080fe20000400000 */
[----:B0-----:R-:W-:Y:S01]  /*4bb0*/  F2FP.SATFINITE.E5M2.F32.PACK_AB_MERGE_C R13, RZ, R68, RZ ;  /* 0x00000044ff0d723e */ /* 0x001fe200048060ff */
[-C--:B------:R-:W-:Y:S01]  /*4bc0*/  FMUL R18, R18, R3.reuse ;  /* 0x0000000312127220 */ /* 0x080fe20000400000 */
[----:B-1----:R-:W-:Y:S01]  /*4bd0*/  F2FP.SATFINITE.E5M2.F32.PACK_AB_MERGE_C R23, RZ, R66, RZ ;  /* 0x00000042ff17723e */ /* 0x002fe200048060ff */
[----:B------:R-:W-:Y:S01]  /*4be0*/  FMUL R17, R17, R3 ;  /* 0x0000000311117220 */ /* 0x000fe20000400000 */
[----:B------:R-:W-:Y:S01]  /*4bf0*/  F2FP.SATFINITE.E5M2.F32.PACK_AB_MERGE_C R61, RZ, R61, RZ ;  /* 0x0000003dff3d723e */ /* 0x000fe200048060ff */
[----:B------:R0:W-:Y:S01]  /*4c00*/  @!P1 STG.E.U8 desc[UR16][R10.64+0x11], R13 ;  /* 0x0000110d0a009986 */ /* 0x0001e2000c101110 */
[----:B------:R-:W-:Y:S01]  /*4c10*/  ISETP.GE.AND P1, PT, R26, 0x22, PT ;  /* 0x000000221a00780c */ /* 0x000fe20003f26270 */
[----:B------:R-:W-:Y:S01]  /*4c20*/  FMUL R16, R16, R3 ;  /* 0x0000000310107220 */ /* 0x000fe20000400000 */
[----:B------:R-:W-:Y:S01]  /*4c30*/  F2FP.SATFINITE.E5M2.F32.PACK_AB_MERGE_C R59, RZ, R59, RZ ;  /* 0x0000003bff3b723e */ /* 0x000fe200048060ff */
[----:B------:R-:W-:Y:S01]  /*4c40*/  @!P3 STG.E.U8 desc[UR16][R8.64+0x18], R67 ;  /* 0x000018430800b986 */ /* 0x000fe2000c101110 */
[----:B------:R-:W-:Y:S01]  /*4c50*/  ISETP.GE.AND P3, PT, R26, 0x21, PT ;  /* 0x000000211a00780c */ /* 0x000fe20003f66270 */
[----:B------:R-:W-:Y:S01]  /*4c60*/  FMUL R15, R15, R3 ;  /* 0x000000030f0f7220 */ /* 0x000fe20000400000 */
[----:B------:R-:W-:Y:S01]  /*4c70*/  F2FP.SATFINITE.E5M2.F32.PACK_AB_MERGE_C R57, RZ, R57, RZ ;  /* 0x00000039ff39723e */ /* 0x000fe200048060ff */
[----:B------:R1:W-:Y:S01]  /*4c80*/  @!P6 STG.E.U8 desc[UR16][R8.64+0x19], R23 ;  /* 0x000019170800e986 */ /* 0x0003e2000c101110 */
[C---:B------:R-:W-:Y:S01]  /*4c90*/  ISETP.LT.OR P6, PT, R25.reuse, 0x1, !P3 ;  /* 0x000000011900780c */ /* 0x040fe20005fc1670 */
[----:B------:R-:W-:Y:S01]  /*4ca0*/  FMUL R14, R14, R3 ;  /* 0x000000030e0e7220 */ /* 0x000fe20000400000 */
[C---:B------:R-:W-:Y:S01]  /*4cb0*/  ISETP.LT.OR P3, PT, R25.reuse, 0x9, !P3 ;  /* 0x000000091900780c */ /* 0x040fe20005f61670 */
[----:B------:R-:W-:Y:S01]  /*4cc0*/  @!P5 STG.E.U8 desc[UR16][R10.64+0x18], R65 ;  /* 0x000018410a00d986 */ /* 0x000fe2000c101110 */
[----:B------:R-:W-:-:S02]  /*4cd0*/  ISETP.LT.OR P5, PT, R25, 0x1, !P1 ;  /* 0x000000011900780c */ /* 0x000fc40004fa1670 */
[----:B0-----:R-:W-:Y:S02]  /*4ce0*/  F2FP.SATFINITE.E5M2.F32.PACK_AB_MERGE_C R13, RZ, R64, RZ ;  /* 0x00000040ff0d723e */ /* 0x001fe400048060ff */
[----:B------:R-:W-:Y:S02]  /*4cf0*/  ISETP.LT.OR P1, PT, R25, 0x9, !P1 ;  /* 0x000000091900780c */ /* 0x000fe40004f21670 */
[----:B------:R-:W-:Y:S01]  /*4d00*/  F2FP.SATFINITE.E5M2.F32.PACK_AB_MERGE_C R21, RZ, R21, RZ ;  /* 0x00000015ff15723e */ /* 0x000fe200048060ff */
[----:B------:R0:W-:Y:S01]  /*4d10*/  @!P2 STG.E.U8 desc[UR16][R10.64+0x19], R13 ;  /* 0x0000190d0a00a986 */ /* 0x0001e2000c101110 */
[----:B-1----:R-:W-:Y:S02]  /*4d20*/  F2FP.SATFINITE.E5M2.F32.PACK_AB_MERGE_C R23, RZ, R62, RZ ;  /* 0x0000003eff17723e */ /* 0x002fe400048060ff */
[----:B------:R-:W-:Y:S01]  /*4d30*/  ISETP.GE.AND P2, PT, R26, 0x2a, PT ;  /* 0x0000002a1a00780c */ /* 0x000fe20003f46270 */
[----:B------:R-:W-:Y:S01]  /*4d40*/  @!P6 STG.E.U8 desc[UR16][R8.64+0x20], R63 ;  /* 0x0000203f0800e986 */ /* 0x000fe2000c101110 */
[----:B------:R-:W-:-:S02]  /*4d50*/  F2FP.SATFINITE.E5M2.F32.PACK_AB_MERGE_C R19, RZ, R19, RZ ;  /* 0x00000013ff13723e */ /* 0x000fc400048060ff */
[----:B------:R-:W-:Y:S01]  /*4d60*/  F2FP.SATFINITE.E5M2.F32.PACK_AB_MERGE_C R17, RZ, R17, RZ ;  /* 0x00000011ff11723e */ /* 0x000fe200048060ff */
[----:B------:R1:W-:Y:S01]  /*4d70*/  @!P5 STG.E.U8 desc[UR16][R8.64+0x21], R23 ;  /* 0x000021170800d986 */ /* 0x0003e2000c101110 */
[----:B------:R-:W-:Y:S02]  /*4d80*/  ISETP.GE.AND P5, PT, R26, 0x29, PT ;  /* 0x000000291a00780c */ /* 0x000fe40003fa6270 */
[----:B------:R-:W-:Y:S01]  /*4d90*/  F2FP.SATFINITE.E5M2.F32.PACK_AB_MERGE_C R15, RZ, R15, RZ ;  /* 0x0000000fff0f723e */ /* 0x000fe200048060ff */
[----:B------:R-:W-:Y:S01]  /*4da0*/  @!P3 STG.E.U8 desc[UR16][R10.64+0x20], R61 ;  /* 0x0000203d0a00b986 */ /* 0x000fe2000c101110 */
[C---:B------:R-:W-:Y:S02]  /*4db0*/  ISETP.LT.OR P3, PT, R25.reuse, 0x1, !P2 ;  /* 0x000000011900780c */ /* 0x040fe40005761670 */
[C---:B------:R-:W-:Y:S02]  /*4dc0*/  ISETP.LT.OR P6, PT, R25.reuse, 0x1, !P5 ;  /* 0x000000011900780c */ /* 0x040fe40006fc1670 */
[----:B------:R-:W-:-:S02]  /*4dd0*/  ISETP.LT.OR P5, PT, R25, 0x9, !P5 ;  /* 0x000000091900780c */ /* 0x000fc40006fa1670 */
[----:B0-----:R-:W-:Y:S02]  /*4de0*/  F2FP.SATFINITE.E5M2.F32.PACK_AB_MERGE_C R13, RZ, R60, RZ ;  /* 0x0000003cff0d723e */ /* 0x001fe400048060ff */
[----:B-1----:R-:W-:Y:S02]  /*4df0*/  F2FP.SATFINITE.E5M2.F32.PACK_AB_MERGE_C R23, RZ, R58, RZ ;  /* 0x0000003aff17723e */ /* 0x002fe400048060ff */
[----:B------:R-:W-:Y:S01]  /*4e00*/  ISETP.LT.OR P2, PT, R25, 0x9, !P2 ;  /* 0x000000091900780c */ /* 0x000fe20005741670 */
[----:B------:R0:W-:Y:S01]  /*4e10*/  @!P1 STG.E.U8 desc[UR16][R10.64+0x21], R13 ;  /* 0x0000210d0a009986 */ /* 0x0001e2000c101110 */
[----:B------:R-:W-:-:S03]  /*4e20*/  ISETP.GE.AND P1, PT, R26, 0x31, PT ;  /* 0x000000311a00780c */ /* 0x000fc60003f26270 */
[----:B------:R1:W-:Y:S01]  /*4e30*/  @!P3 STG.E.U8 desc[UR16][R8.64+0x29], R23 ;  /* 0x000029170800b986 */ /* 0x0003e2000c101110 */
[----:B------:R-:W-:-:S03]  /*4e40*/  ISETP.GE.AND P3, PT, R26, 0x32, PT ;  /* 0x000000321a00780c */ /* 0x000fc60003f66270 */
[----:B------:R-:W-:Y:S01]  /*4e50*/  @!P6 STG.E.U8 desc[UR16][R8.64+0x28], R59 ;  /* 0x0000283b0800e986 */ /* 0x000fe2000c101110 */
[C---:B------:R-:W-:Y:S02]  /*4e60*/  ISETP.LT.OR P6, PT, R25.reuse, 0x1, !P1 ;  /* 0x000000011900780c */ /* 0x040fe40004fc1670 */
[C---:B------:R-:W-:Y:S01]  /*4e70*/  ISETP.LT.OR P1, PT, R25.reuse, 0x9, !P1 ;  /* 0x000000091900780c */ /* 0x040fe20004f21670 */
[----:B------:R-:W-:Y:S01]  /*4e80*/  @!P5 STG.E.U8 desc[UR16][R10.64+0x28], R57 ;  /* 0x000028390a00d986 */ /* 0x000fe2000c101110 */
[C---:B------:R-:W-:Y:S02]  /*4e90*/  ISETP.LT.OR P5, PT, R25.reuse, 0x1, !P3 ;  /* 0x000000011900780c */ /* 0x040fe40005fa1670 */
        /* <DEDUP_REMOVED lines=10> */
[----:B------:R2:W-:Y:S01]  /*4f40*/  @!P1 STG.E.U8 desc[UR16][R10.64+0x30], R19 ;  /* 0x000030130a009986 */ /* 0x0005e2000c101110 */
[C---:B------:R-:W-:Y:S02]  /*4f50*/  ISETP.LT.OR P1, PT, R25.reuse, 0x1, !P2 ;  /* 0x000000011900780c */ /* 0x040fe40005721670 */
[----:B------:R-:W-:Y:S02]  /*4f60*/  ISETP.LT.OR P2, PT, R25, 0x9, !P2 ;  /* 0x000000091900780c */ /* 0x000fe40005741670 */
[----:B0-----:R-:W-:Y:S02]  /*4f70*/  F2FP.SATFINITE.E5M2.F32.PACK_AB_MERGE_C R13, RZ, R18, RZ ;  /* 0x00000012ff0d723e */ /* 0x001fe400048060ff */
[----:B-1----:R-:W-:-:S03]  /*4f80*/  F2FP.SATFINITE.E5M2.F32.PACK_AB_MERGE_C R21, RZ, R14, RZ ;  /* 0x0000000eff15723e */ /* 0x002fc600048060ff */
[----:B------:R0:W-:Y:S01]  /*4f90*/  @!P3 STG.E.U8 desc[UR16][R10.64+0x31], R13 ;  /* 0x0000310d0a00b986 */ /* 0x0001e2000c101110 */
[----:B--2---:R-:W-:-:S03]  /*4fa0*/  F2FP.SATFINITE.E5M2.F32.PACK_AB_MERGE_C R19, RZ, R16, RZ ;  /* 0x00000010ff13723e */ /* 0x004fc600048060ff */
[----:B------:R0:W-:Y:S04]  /*4fb0*/  @!P1 STG.E.U8 desc[UR16][R8.64+0x38], R17 ;  /* 0x0000381108009986 */ /* 0x0001e8000c101110 */
[----:B------:R0:W-:Y:S04]  /*4fc0*/  @!P5 STG.E.U8 desc[UR16][R8.64+0x39], R19 ;  /* 0x000039130800d986 */ /* 0x0001e8000c101110 */
[----:B------:R0:W-:Y:S04]  /*4fd0*/  @!P2 STG.E.U8 desc[UR16][R10.64+0x38], R15 ;  /* 0x0000380f0a00a986 */ /* 0x0001e8000c101110 */
[----:B------:R0:W-:Y:S02]  /*4fe0*/  @!P6 STG.E.U8 desc[UR16][R10.64+0x39], R21 ;  /* 0x000039150a00e986 */ /* 0x0001e4000c101110 */
.L_x_104:
[----:B------:R-:W-:Y:S05]  /*4ff0*/  BSYNC B0 ;  /* 0x0000000000007941 */ /* 0x000fea0003800000 */
.L_x_38:
[----:B------:R-:W-:Y:S01]  /*5000*/  ULDC UR6, c[0x0][0xc] ;  /* 0x0000030000067ab9 */ /* 0x000fe20000000800 */
[----:B------:R-:W-:Y:S01]  /*5010*/  ULDC UR7, c[0x0][0x10] ;  /* 0x0000040000077ab9 */ /* 0x000fe20000000800 */
[----:B0-----:R-:W0:Y:S01]  /*5020*/  LDC R9, c[0x0][0x14] ;  /* 0x00000500ff097b82 */ /* 0x001e220000000800 */
[----:B------:R-:W-:Y:S01]  /*5030*/  UIMAD.WIDE.U32 UR6, UR6, UR7, URZ ;  /* 0x00000007060672a5 */ /* 0x000fe2000f8e003f */
[----:B-----5:R-:W-:Y:S01]  /*5040*/  PRMT R8, RZ, 0x7610, R8 ;  /* 0x00007610ff087816 */ /* 0x020fe20000000008 */
[----:B------:R-:W-:Y:S02]  /*5050*/  IMAD.MOV.U32 R12, RZ, RZ, -0x1 ;  /* 0xffffffffff0c7424 */ /* 0x000fe400078e00ff */
[----:B------:R-:W-:Y:S02]  /*5060*/  IMAD.MOV.U32 R71, RZ, RZ, -0x1 ;  /* 0xffffffffff477424 */ /* 0x000fe400078e00ff */
[----:B0-----:R-:W-:-:S04]  /*5070*/  IMAD.WIDE.U32 R4, R9, UR6, R4 ;  /* 0x0000000609047c25 */ /* 0x001fc8000f8e0004 */
[----:B------:R-:W-:Y:S01]  /*5080*/  IMAD R9, R9, UR7, RZ ;  /* 0x0000000709097c24 */ /* 0x000fe2000f8e02ff */
[----:B------:R-:W-:Y:S02]  /*5090*/  ULDC.64 UR6, c[0x0][0x650] ;  /* 0x0001940000067ab9 */ /* 0x000fe40000000a00 */
[----:B------:R-:W-:Y:S01]  /*50a0*/  ISETP.GE.U32.AND P1, PT, R4, UR6, PT ;  /* 0x0000000604007c0c */ /* 0x000fe2000bf26070 */
[----:B------:R-:W-:-:S05]  /*50b0*/  IMAD.IADD R5, R5, 0x1, R9 ;  /* 0x0000000105057824 */ /* 0x000fca00078e0209 */
[----:B------:R-:W-:-:S13]  /*50c0*/  ISETP.GE.U32.AND.EX P1, PT, R5, UR7, PT, P1 ;  /* 0x0000000705007c0c */ /* 0x000fda000bf26110 */
[----:B------:R-:W-:Y:S05]  /*50d0*/  @P1 BRA `(.L_x_105) ;  /* 0x0000000400601947 */ /* 0x000fea0003800000 */
[----:B------:R-:W0:Y:S01]  /*50e0*/  S2R R20, SR_CTAID.X ;  /* 0x0000000000147919 */ /* 0x000e220000002500 */
[----:B------:R-:W5:Y:S01]  /*50f0*/  LDC.64 R14, c[0x0][0x628] ;  /* 0x00018a00ff0e7b82 */ /* 0x000f620000000a00 */
[----:B------:R-:W-:Y:S01]  /*5100*/  ULDC UR6, c[0x0][0x150] ;  /* 0x0000540000067ab9 */ /* 0x000fe20000000800 */
[----:B------:R-:W-:Y:S01]  /*5110*/  IMAD.MOV.U32 R12, RZ, RZ, R4 ;  /* 0x000000ffff0c7224 */ /* 0x000fe200078e0004 */
[----:B-12-4-:R-:W1:Y:S01]  /*5120*/  S2R R22, SR_CTAID.Y ;  /* 0x0000000000167919 */ /* 0x016e620000002600 */
[----:B------:R-:W-:-:S04]  /*5130*/  IMAD.MOV.U32 R13, RZ, RZ, R5 ;  /* 0x000000ffff0d7224 */ /* 0x000fc800078e0005 */
[----:B------:R-:W2:Y:S08]  /*5140*/  LDC R23, c[0x0][0x144] ;  /* 0x00005100ff177b82 */ /* 0x000eb00000000800 */
[----:B------:R-:W4:Y:S08]  /*5150*/  LDC R16, c[0x0][0x630] ;  /* 0x00018c00ff107b82 */ /* 0x000f300000000800 */
[----:B------:R-:W1:Y:S01]  /*5160*/  LDC.64 R18, c[0x0][0x620] ;  /* 0x00018800ff127b82 */ /* 0x000e620000000a00 */
[----:B-----5:R-:W-:-:S04]  /*5170*/  ISETP.NE.U32.AND P1, PT, R14, RZ, PT ;  /* 0x000000ff0e00720c */ /* 0x020fc80003f25070 */
[----:B------:R-:W-:Y:S02]  /*5180*/  ISETP.NE.AND.EX P1, PT, R15, RZ, PT, P1 ;  /* 0x000000ff0f00720c */ /* 0x000fe40003f25310 */
[----:B0-----:R-:W-:-:S05]  /*5190*/  I2FP.F32.U32 R8, R20 ;  /* 0x0000001400087245 */ /* 0x001fca0000201000 */
[----:B------:R-:W-:-:S04]  /*51a0*/  FMUL R8, R8, UR6 ;  /* 0x0000000608087c20 */ /* 0x000fc80008400000 */
[----:B------:R0:W0:Y:S02]  /*51b0*/  F2I.U32.TRUNC.NTZ R21, R8 ;  /* 0x0000000800157305 */ /* 0x000024000020f000 */
[----:B--2-4-:R-:W-:Y:S05]  /*51c0*/  @!P1 BRA `(.L_x_106) ;  /* 0x0000000000289947 */ /* 0x014fea0003800000 */
[----:B------:R-:W2:Y:S02]  /*51d0*/  LDC R9, c[0x0][0x634] ;  /* 0x00018d00ff097b82 */ /* 0x000ea40000000800 */
[----:B--2---:R-:W-:-:S05]  /*51e0*/  IADD3 R13, P1, R4, R9, RZ ;  /* 0x00000009040d7210 */ /* 0x004fca0007f3e0ff */
[----:B------:R-:W-:-:S04]  /*51f0*/  IMAD.X R17, RZ, RZ, R5, P1 ;  /* 0x000000ffff117224 */ /* 0x000fc800008e0605 */
[----:B0-----:R-:W-:-:S04]  /*5200*/  IMAD.WIDE.U32 R8, R17, R14, RZ ;  /* 0x0000000e11087225 */ /* 0x001fc800078e00ff */
[----:B---3--:R-:W-:-:S04]  /*5210*/  IMAD.WIDE.U32 R10, P1, R13, R15, R8 ;  /* 0x0000000f0d0a7225 */ /* 0x008fc80007820008 */
[----:B------:R-:W-:-:S04]  /*5220*/  IMAD.WIDE.U32 R8, R13, R14, RZ ;  /* 0x0000000e0d087225 */ /* 0x000fc800078e00ff */
[----:B------:R-:W-:Y:S01]  /*5230*/  IMAD.X R13, RZ, RZ, RZ, P1 ;  /* 0x000000ffff0d7224 */ /* 0x000fe200008e06ff */
[----:B------:R-:W-:Y:S01]  /*5240*/  IADD3 RZ, P1, R9, R10, RZ ;  /* 0x0000000a09ff7210 */ /* 0x000fe20007f3e0ff */
[----:B------:R-:W-:-:S04]  /*5250*/  IMAD.MOV.U32 R12, RZ, RZ, R11 ;  /* 0x000000ffff0c7224 */ /* 0x000fc800078e000b */
[----:B------:R-:W-:-:S08]  /*5260*/  IMAD.WIDE.U32.X R12, R17, R15, R12, P1 ;  /* 0x0000000f110c7225 */ /* 0x000fd000008e040c */
.L_x_106:
[----:B---3--:R-:W2:Y:S01]  /*5270*/  LDC.64 R28, c[0x0][0x640] ;  /* 0x00019000ff1c7b82 */ /* 0x008ea20000000a00 */
[-C--:B------:R-:W-:Y:S01]  /*5280*/  SHF.R.U64 R71, R12, R16.reuse, R13 ;  /* 0x000000100c477219 */ /* 0x080fe2000000120d */
[----:B0-----:R-:W-:Y:S01]  /*5290*/  IMAD.MOV R21, RZ, RZ, -R21 ;  /* 0x000000ffff157224 */ /* 0x001fe200078e0a15 */
[----:B------:R-:W-:Y:S01]  /*52a0*/  SHF.R.U32.HI R8, RZ, R16, R13 ;  /* 0x00000010ff087219 */ /* 0x000fe2000001160d */
[----:B------:R-:W-:Y:S01]  /*52b0*/  ULDC UR6, c[0x0][0x154] ;  /* 0x0000550000067ab9 */ /* 0x000fe20000000800 */
[----:B------:R-:W-:Y:S01]  /*52c0*/  IADD3 R11, P1, RZ, -R71, RZ ;  /* 0x80000047ff0b7210 */ /* 0x000fe20007f3e0ff */
[----:B------:R-:W-:Y:S02]  /*52d0*/  IMAD R21, R23, R21, R20 ;  /* 0x0000001517157224 */ /* 0x000fe400078e0214 */
[----:B------:R-:W0:Y:S01]  /*52e0*/  LDC R12, c[0x0][0x618] ;  /* 0x00018600ff0c7b82 */ /* 0x000e220000000800 */
[----:B------:R-:W-:Y:S02]  /*52f0*/  IMAD.MOV.U32 R13, RZ, RZ, 0x1 ;  /* 0x00000001ff0d7424 */ /* 0x000fe400078e00ff */
[----:B------:R-:W-:-:S04]  /*5300*/  IMAD.X R9, RZ, RZ, ~R8, P1 ;  /* 0x000000ffff097224 */ /* 0x000fc800008e0e08 */
[-C--:B-1----:R-:W-:Y:S01]  /*5310*/  IMAD R10, R9, R18.reuse, RZ ;  /* 0x00000012090a7224 */ /* 0x082fe200078e02ff */
[----:B------:R-:W1:Y:S01]  /*5320*/  LDC R24, c[0x0][0x608] ;  /* 0x00018200ff187b82 */ /* 0x000e620000000800 */
[----:B------:R-:W-:-:S04]  /*5330*/  IMAD.WIDE.U32 R8, R11, R18, R4 ;  /* 0x000000120b087225 */ /* 0x000fc800078e0004 */
[----:B------:R-:W-:Y:S01]  /*5340*/  IMAD R11, R11, R19, R10 ;  /* 0x000000130b0b7224 */ /* 0x000fe200078e020a */
[----:B------:R-:W-:Y:S02]  /*5350*/  I2FP.F32.U32 R10, R22 ;  /* 0x00000016000a7245 */ /* 0x000fe40000201000 */
[----:B------:R-:W3:Y:S01]  /*5360*/  LDC R26, c[0x0][0x658] ;  /* 0x00019600ff1a7b82 */ /* 0x000ee20000000800 */
[----:B------:R-:W-:Y:S01]  /*5370*/  IMAD.IADD R9, R9, 0x1, R11 ;  /* 0x0000000109097824 */ /* 0x000fe200078e020b */
[----:B--2---:R-:W-:Y:S01]  /*5380*/  ISETP.NE.U32.AND P1, PT, R28, RZ, PT ;  /* 0x000000ff1c00720c */ /* 0x004fe20003f25070 */
[----:B------:R-:W-:Y:S01]  /*5390*/  FMUL R10, R10, UR6 ;  /* 0x000000060a0a7c20 */ /* 0x000fe20008400000 */
[----:B------:R-:W-:Y:S02]  /*53a0*/  IMAD.MOV.U32 R11, RZ, RZ, -0x1 ;  /* 0xffffffffff0b7424 */ /* 0x000fe400078e00ff */
[----:B------:R-:W-:Y:S01]  /*53b0*/  ISETP.NE.AND.EX P1, PT, R29, RZ, PT, P1 ;  /* 0x000000ff1d00720c */ /* 0x000fe20003f25310 */
[----:B------:R2:W4:Y:S01]  /*53c0*/  F2I.U32.TRUNC.NTZ R17, R10 ;  /* 0x0000000a00117305 */ /* 0x000522000020f000 */
[----:B------:R-:W2:Y:S01]  /*53d0*/  LDC R19, c[0x0][0x148] ;  /* 0x00005200ff137b82 */ /* 0x000ea20000000800 */
[----:B0-----:R-:W-:-:S02]  /*53e0*/  SHF.R.U64 R16, R8, R12, R9 ;  /* 0x0000000c08107219 */ /* 0x001fc40000001209 */
[----:B------:R-:W-:-:S05]  /*53f0*/  SHF.R.U32.HI R9, RZ, R12, R9 ;  /* 0x0000000cff097219 */ /* 0x000fca0000011609 */
[----:B------:R-:W0:Y:S01]  /*5400*/  LDC R20, c[0x0][0x600] ;  /* 0x00018000ff147b82 */ /* 0x000e220000000800 */
[-CC-:B-1----:R-:W-:Y:S02]  /*5410*/  SHF.R.U64 R14, R16, R24.reuse, R9.reuse ;  /* 0x00000018100e7219 */ /* 0x182fe40000001209 */
[----:B------:R-:W-:-:S05]  /*5420*/  SHF.R.U32.HI R9, RZ, R24, R9 ;  /* 0x00000018ff097219 */ /* 0x000fca0000011609 */
[----:B------:R-:W1:Y:S01]  /*5430*/  LDC R25, c[0x0][0x648] ;  /* 0x00019200ff197b82 */ /* 0x000e620000000800 */
[-CC-:B---3--:R-:W-:Y:S02]  /*5440*/  SHF.R.U64 R18, R14, R26.reuse, R9.reuse ;  /* 0x0000001a0e127219 */ /* 0x188fe40000001209 */
[-C--:B------:R-:W-:Y:S02]  /*5450*/  SHF.L.U32 R11, R11, R26.reuse, RZ ;  /* 0x0000001a0b0b7219 */ /* 0x080fe400000006ff */
[-C--:B------:R-:W-:Y:S01]  /*5460*/  SHF.R.U32.HI R9, RZ, R26.reuse, R9 ;  /* 0x0000001aff097219 */ /* 0x080fe20000011609 */
[----:B------:R-:W-:Y:S01]  /*5470*/  IMAD.MOV.U32 R8, RZ, RZ, R18 ;  /* 0x000000ffff087224 */ /* 0x000fe200078e0012 */
[----:B------:R-:W-:Y:S01]  /*5480*/  SHF.L.U32 R24, R13, R26, RZ ;  /* 0x0000001a0d187219 */ /* 0x000fe200000006ff */
[----:B------:R-:W3:Y:S01]  /*5490*/  LDC R27, c[0x0][0x638] ;  /* 0x00018e00ff1b7b82 */ /* 0x000ee20000000800 */
[----:B------:R-:W-:-:S07]  /*54a0*/  LOP3.LUT R23, RZ, R11, RZ, 0x33, !PT ;  /* 0x0000000bff177212 */ /* 0x000fce00078e33ff */
[----:B------:R-:W0:Y:S01]  /*54b0*/  LDC R30, c[0x0][0x610] ;  /* 0x00018400ff1e7b82 */ /* 0x000e220000000800 */
[----:B----4-:R-:W-:Y:S05]  /*54c0*/  @!P1 BRA `(.L_x_107) ;  /* 0x0000000000289947 */ /* 0x010fea0003800000 */
[----:B------:R-:W4:Y:S02]  /*54d0*/  LDC R13, c[0x0][0x64c] ;  /* 0x00019300ff0d7b82 */ /* 0x000f240000000800 */
[----:B----4-:R-:W-:-:S05]  /*54e0*/  IADD3 R13, P1, R18, R13, RZ ;  /* 0x0000000d120d7210 */ /* 0x010fca0007f3e0ff */
[----:B------:R-:W-:-:S04]  /*54f0*/  IMAD.X R15, RZ, RZ, R9, P1 ;  /* 0x000000ffff0f7224 */ /* 0x000fc800008e0609 */
[----:B------:R-:W-:-:S04]  /*5500*/  IMAD.WIDE.U32 R8, R15, R28, RZ ;  /* 0x0000001c0f087225 */ /* 0x000fc800078e00ff */
[----:B--2---:R-:W-:-:S04]  /*5510*/  IMAD.WIDE.U32 R10, P1, R13, R29, R8 ;  /* 0x0000001d0d0a7225 */ /* 0x004fc80007820008 */
[----:B------:R-:W-:-:S04]  /*5520*/  IMAD.WIDE.U32 R8, R13, R28, RZ ;  /* 0x0000001c0d087225 */ /* 0x000fc800078e00ff */
[----:B------:R-:W-:Y:S01]  /*5530*/  IMAD.X R13, RZ, RZ, RZ, P1 ;  /* 0x000000ffff0d7224 */ /* 0x000fe200008e06ff */
[----:B------:R-:W-:Y:S01]  /*5540*/  IADD3 RZ, P1, R9, R10, RZ ;  /* 0x0000000a09ff7210 */ /* 0x000fe20007f3e0ff */
[----:B------:R-:W-:-:S04]  /*5550*/  IMAD.MOV.U32 R12, RZ, RZ, R11 ;  /* 0x000000ffff0c7224 */ /* 0x000fc800078e000b */
[----:B------:R-:W-:-:S08]  /*5560*/  IMAD.WIDE.U32.X R8, R15, R29, R12, P1 ;  /* 0x0000001d0f087225 */ /* 0x000fd000008e040c */
.L_x_107:
[----:B-1----:R-:W-:Y:S01]  /*5570*/  SHF.R.U64 R8, R8, R25, R9 ;  /* 0x0000001908087219 */ /* 0x002fe20000001209 */
[----:B0-----:R-:W-:Y:S01]  /*5580*/  VIADD R13, R20, 0xffffffff ;  /* 0xffffffff140d7836 */ /* 0x001fe20000000000 */
[----:B------:R-:W-:Y:S01]  /*5590*/  LOP3.LUT R11, R14, R23, RZ, 0xc0, !PT ;  /* 0x000000170e0b7212 */ /* 0x000fe200078ec0ff */
[----:B------:R-:W-:Y:S02]  /*55a0*/  IMAD.MOV R17, RZ, RZ, -R17 ;  /* 0x000000ffff117224 */ /* 0x000fe400078e0a11 */
[----:B------:R-:W-:Y:S02]  /*55b0*/  IMAD.MOV R9, RZ, RZ, -R8 ;  /* 0x000000ffff097224 */ /* 0x000fe400078e0a08 */
[----:B------:R-:W-:Y:S01]  /*55c0*/  IMAD R24, R24, R8, R11 ;  /* 0x0000000818187224 */ /* 0x000fe200078e020b */
[----:B------:R-:W-:Y:S01]  /*55d0*/  LOP3.LUT R11, R16, R13, RZ, 0xc0, !PT ;  /* 0x0000000d100b7212 */ /* 0x000fe200078ec0ff */
[----:B--2---:R-:W-:Y:S02]  /*55e0*/  @P4 IMAD R21, R19, R17, R22 ;  /* 0x0000001113154224 */ /* 0x004fe400078e0216 */
[----:B---3--:R-:W-:-:S02]  /*55f0*/  IMAD R8, R9, R27, R18 ;  /* 0x0000001b09087224 */ /* 0x008fc400078e0212 */
[----:B------:R-:W-:Y:S02]  /*5600*/  IMAD R24, R24, R30, R21 ;  /* 0x0000001e18187224 */ /* 0x000fe400078e0215 */
[----:B------:R-:W-:Y:S02]  /*5610*/  IMAD R9, R8, R20, R11 ;  /* 0x0000001408097224 */ /* 0x000fe400078e020b */
[----:B------:R-:W-:-:S03]  /*5620*/  IMAD.MOV.U32 R10, RZ, RZ, 0x1 ;  /* 0x00000001ff0a7424 */ /* 0x000fc600078e00ff */
[----:B------:R-:W-:Y:S02]  /*5630*/  SEL R12, R9, R24, !P4 ;  /* 0x00000018090c7207 */ /* 0x000fe40006000000 */
[----:B------:R-:W-:Y:S02]  /*5640*/  PRMT R8, R10, 0x7610, R8 ;  /* 0x000076100a087816 */ /* 0x000fe40000000008 */
[----:B------:R-:W-:-:S07]  /*5650*/  SEL R24, R24, R9, !P4 ;  /* 0x0000000918187207 */ /* 0x000fce0006000000 */
.L_x_105:
[----:B------:R-:W-:Y:S01]  /*5660*/  LOP3.LUT P1, RZ, R8, 0xff, RZ, 0xc0, !PT ;  /* 0x000000ff08ff7812 */ /* 0x000fe2000782c0ff */
[----:B---3--:R-:W-:-:S12]  /*5670*/  IMAD.MOV.U32 R11, RZ, RZ, R24 ;  /* 0x000000ffff0b7224 */ /* 0x008fd800078e0018 */
[----:B------:R-:W-:Y:S05]  /*5680*/  @P1 BRA `(.L_x_108) ;  /* 0xffffffb800e01947 */ /* 0x000fea000383ffff */
[----:B------:R-:W-:Y:S05]  /*5690*/  EXIT ;  /* 0x000000000000794d */ /* 0x000fea0003800000 */
.L_x_8:
[----:B0-----:R-:W-:Y:S01]  /*56a0*/  ULDC.64 UR4, c[0x0][0x650] ;  /* 0x0001940000047ab9 */ /* 0x001fe20000000a00 */
        /* <DEDUP_REMOVED lines=25> */
.L_x_110:
[----:B------:R-:W0:Y:S01]  /*5840*/  LDC.64 R28, c[0x0][0x640] ;  /* 0x00019000ff1c7b82 */ /* 0x000e220000000a00 */
[-CC-:B------:R-:W-:Y:S01]  /*5850*/  SHF.R.U64 R21, R14, R6.reuse, R15.reuse ;  /* 0x000000060e157219 */ /* 0x180fe2000000120f */
[----:B------:R-:W-:Y:S01]  /*5860*/  IMAD.MOV.U32 R26, RZ, RZ, 0x1 ;  /* 0x00000001ff1a7424 */ /* 0x000fe200078e00ff */
[----:B------:R-:W-:Y:S02]  /*5870*/  SHF.R.U32.HI R6, RZ, R6, R15 ;  /* 0x00000006ff067219 */ /* 0x000fe4000001160f */
[----:B------:R-:W-:-:S03]  /*5880*/  IADD3 R13, P0, RZ, -R21, RZ ;  /* 0x80000015ff0d7210 */ /* 0x000fc60007f1e0ff */
[----:B------:R-:W1:Y:S02]  /*5890*/  LDC R12, c[0x0][0x618] ;  /* 0x00018600ff0c7b82 */ /* 0x000e640000000800 */
[----:B------:R-:W-:-:S04]  /*58a0*/  IMAD.X R11, RZ, RZ, ~R6, P0 ;  /* 0x000000ffff0b7224 */ /* 0x000fc800000e0e06 */
[-C--:B------:R-:W-:Y:S02]  /*58b0*/  IMAD R6, R11, R22.reuse, RZ ;  /* 0x000000160b067224 */ /* 0x080fe400078e02ff */
[----:B------:R-:W2:Y:S01]  /*58c0*/  LDC R14, c[0x0][0x608] ;  /* 0x00018200ff0e7b82 */ /* 0x000ea20000000800 */
[----:B------:R-:W-:-:S04]  /*58d0*/  IMAD.WIDE.U32 R10, R13, R22, R4 ;  /* 0x000000160d0a7225 */ /* 0x000fc800078e0004 */
[----:B------:R-:W-:-:S03]  /*58e0*/  IMAD R13, R13, R23, R6 ;  /* 0x000000170d0d7224 */ /* 0x000fc600078e0206 */
[----:B------:R-:W3:Y:S01]  /*58f0*/  LDC R27, c[0x0][0x658] ;  /* 0x00019600ff1b7b82 */ /* 0x000ee20000000800 */
[----:B------:R-:W-:Y:S01]  /*5900*/  IMAD.IADD R11, R11, 0x1, R13 ;  /* 0x000000010b0b7824 */ /* 0x000fe200078e020d */
[----:B0-----:R-:W-:-:S04]  /*5910*/  ISETP.NE.U32.AND P0, PT, R28, RZ, PT ;  /* 0x000000ff1c00720c */ /* 0x001fc80003f05070 */
[----:B------:R-:W-:Y:S02]  /*5920*/  ISETP.NE.AND.EX P0, PT, R29, RZ, PT, P0 ;  /* 0x000000ff1d00720c */ /* 0x000fe40003f05300 */
[----:B------:R-:W0:Y:S01]  /*5930*/  LDC R18, c[0x0][0x600] ;  /* 0x00018000ff127b82 */ /* 0x000e220000000800 */
[-CC-:B-1----:R-:W-:Y:S01]  /*5940*/  SHF.R.U64 R16, R10, R12.reuse, R11.reuse ;  /* 0x0000000c0a107219 */ /* 0x182fe2000000120b */
[----:B------:R-:W-:Y:S01]  /*5950*/  IMAD.MOV.U32 R10, RZ, RZ, -0x1 ;  /* 0xffffffffff0a7424 */ /* 0x000fe200078e00ff */
[----:B------:R-:W-:-:S05]  /*5960*/  SHF.R.U32.HI R11, RZ, R12, R11 ;  /* 0x0000000cff0b7219 */ /* 0x000fca000001160b */
[----:B------:R-:W1:Y:S01]  /*5970*/  LDC R22, c[0x0][0x648] ;  /* 0x00019200ff167b82 */ /* 0x000e620000000800 */
[-CC-:B--2---:R-:W-:Y:S02]  /*5980*/  SHF.R.U64 R23, R16, R14.reuse, R11.reuse ;  /* 0x0000000e10177219 */ /* 0x184fe4000000120b */
[----:B------:R-:W-:-:S05]  /*5990*/  SHF.R.U32.HI R6, RZ, R14, R11 ;  /* 0x0000000eff067219 */ /* 0x000fca000001160b */
[----:B------:R-:W2:Y:S01]  /*59a0*/  LDC R24, c[0x0][0x638] ;  /* 0x00018e00ff187b82 */ /* 0x000ea20000000800 */
[-C--:B---3--:R-:W-:Y:S02]  /*59b0*/  SHF.L.U32 R10, R10, R27.reuse, RZ ;  /* 0x0000001b0a0a7219 */ /* 0x088fe400000006ff */
[-CC-:B------:R-:W-:Y:S02]  /*59c0*/  SHF.R.U64 R25, R23, R27.reuse, R6.reuse ;  /* 0x0000001b17197219 */ /* 0x180fe40000001206 */
[----:B------:R-:W-:Y:S02]  /*59d0*/  LOP3.LUT R30, RZ, R10, RZ, 0x33, !PT ;  /* 0x0000000aff1e7212 */ /* 0x000fe400078e33ff */
[----:B------:R-:W-:Y:S01]  /*59e0*/  SHF.R.U32.HI R11, RZ, R27, R6 ;  /* 0x0000001bff0b7219 */ /* 0x000fe20000011606 */
[----:B------:R-:W3:Y:S01]  /*59f0*/  LDC R31, c[0x0][0x610] ;  /* 0x00018400ff1f7b82 */ /* 0x000ee20000000800 */
[----:B------:R-:W-:Y:S01]  /*5a00*/  IMAD.MOV.U32 R10, RZ, RZ, R25 ;  /* 0x000000ffff0a7224 */ /* 0x000fe200078e0019 */
[----:B------:R-:W-:Y:S06]  /*5a10*/  @!P0 BRA `(.L_x_111) ;  /* 0x0000000000288947 */ /* 0x000fec0003800000 */
        /* <DEDUP_REMOVED lines=10> */
.L_x_111:
[----:B-1----:R-:W-:Y:S01]  /*5ac0*/  SHF.R.U64 R9, R10, R22, R11 ;  /* 0x000000160a097219 */ /* 0x002fe2000000120b */
[----:B0-----:R-:W-:Y:S01]  /*5ad0*/  VIADD R11, R18, 0xffffffff ;  /* 0xffffffff120b7836 */ /* 0x001fe20000000000 */
[----:B------:R-:W-:Y:S01]  /*5ae0*/  SHF.L.U32 R26, R26, R27, RZ ;  /* 0x0000001b1a1a7219 */ /* 0x000fe200000006ff */
[----:B------:R-:W-:Y:S01]  /*5af0*/  @P4 IMAD R7, R17, R20, R8 ;  /* 0x0000001411074224 */ /* 0x000fe200078e0208 */
[----:B------:R-:W-:Y:S01]  /*5b00*/  LOP3.LUT R6, R23, R30, RZ, 0xc0, !PT ;  /* 0x0000001e17067212 */ /* 0x000fe200078ec0ff */
[----:B------:R-:W-:-:S04]  /*5b10*/  IMAD.MOV R10, RZ, RZ, -R9 ;  /* 0x000000ffff0a7224 */ /* 0x000fc800078e0a09 */
[----:B------:R-:W-:Y:S01]  /*5b20*/  IMAD R8, R26, R9, R6 ;  /* 0x000000091a087224 */ /* 0x000fe200078e0206 */
[----:B------:R-:W-:Y:S01]  /*5b30*/  LOP3.LUT R9, R16, R11, RZ, 0xc0, !PT ;  /* 0x0000000b10097212 */ /* 0x000fe200078ec0ff */
[----:B--2---:R-:W-:Y:S02]  /*5b40*/  IMAD R6, R10, R24, R25 ;  /* 0x000000180a067224 */ /* 0x004fe400078e0219 */
[----:B---3--:R-:W-:Y:S02]  /*5b50*/  IMAD R7, R8, R31, R7 ;  /* 0x0000001f08077224 */ /* 0x008fe400078e0207 */
[----:B------:R-:W-:Y:S02]  /*5b60*/  IMAD R18, R6, R18, R9 ;  /* 0x0000001206127224 */ /* 0x000fe400078e0209 */
[----:B------:R-:W-:Y:S02]  /*5b70*/  IMAD.MOV.U32 R8, RZ, RZ, 0x1 ;  /* 0x00000001ff087424 */ /* 0x000fe400078e00ff */
[----:B------:R-:W-:Y:S01]  /*5b80*/  IMAD.MOV.U32 R16, RZ, RZ, R21 ;  /* 0x000000ffff107224 */ /* 0x000fe200078e0015 */
[----:B------:R-:W-:-:S02]  /*5b90*/  SEL R13, R18, R7, !P4 ;  /* 0x00000007120d7207 */ /* 0x000fc40006000000 */
[----:B------:R-:W-:Y:S02]  /*5ba0*/  PRMT R6, R8, 0x7610, R6 ;  /* 0x0000761008067816 */ /* 0x000fe40000000006 */
[----:B------:R-:W-:-:S07]  /*5bb0*/  SEL R18, R7, R18, !P4 ;  /* 0x0000001207127207 */ /* 0x000fce0006000000 */
.L_x_109:
[----:B------:R-:W-:-:S08]  /*5bc0*/  NOP ;  /* 0x0000000000007918 */ /* 0x000fd00000000000 */
[----:B------:R-:W0:-:S00]  /*5bd0*/  USETMAXREG.DEALLOC.CTAPOOL 0x28 ;  /* 0x00000028000079c8 */ /* 0x000e0000080e0500 */
[----:B0-----:R-:W-:-:S13]  /*5be0*/  ISETP.NE.AND P0, PT, R3, RZ, PT ;  /* 0x000000ff0300720c */ /* 0x001fda0003f05270 */
[----:B------:R-:W-:Y:S05]  /*5bf0*/  @P0 EXIT ;  /* 0x000000000000094d */ /* 0x000fea0003800000 */
[----:B------:R-:W-:Y:S01]  /*5c00*/  LOP3.LUT P0, RZ, R6, 0xff, RZ, 0xc0, !PT ;  /* 0x000000ff06ff7812 */ /* 0x000fe2000780c0ff */
[----:B------:R-:W-:Y:S02]  /*5c10*/  IMAD.MOV.U32 R3, RZ, RZ, 0x1 ;  /* 0x00000001ff037424 */ /* 0x000fe400078e00ff */
[----:B------:R-:W-:-:S10]  /*5c20*/  IMAD.MOV.U32 R17, RZ, RZ, RZ ;  /* 0x000000ffff117224 */ /* 0x000fd400078e00ff */
[----:B------:R-:W-:Y:S05]  /*5c30*/  @!P0 BRA `(.L_x_112) ;  /* 0x0000000c00348947 */ /* 0x000fea0003800000 */
[----:B------:R-:W0:Y:S01]  /*5c40*/  LDC R3, c[0x0][0x28c] ;  /* 0x0000a300ff037b82 */ /* 0x000e220000000800 */
[----:B------:R-:W-:Y:S01]  /*5c50*/  ULDC UR5, c[0x0][0x658] ;  /* 0x0001960000057ab9 */ /* 0x000fe20000000800 */
[----:B------:R-:W-:Y:S01]  /*5c60*/  UMOV UR7, 0xffffffff ;  /* 0xffffffff00077882 */ /* 0x000fe20000000000 */
[----:B------:R-:W-:Y:S01]  /*5c70*/  ULDC UR6, c[0x0][0xc] ;  /* 0x0000030000067ab9 */ /* 0x000fe20000000800 */
[----:B------:R-:W-:Y:S01]  /*5c80*/  USHF.L.U32 UR8, UR7, UR5, URZ ;  /* 0x0000000507087299 */ /* 0x000fe2000800063f */
[----:B------:R-:W-:Y:S01]  /*5c90*/  BSSY B0, `(.L_x_112) ;  /* 0x00000c7000007945 */ /* 0x000fe20003800000 */
[----:B------:R-:W-:Y:S01]  /*5ca0*/  UMOV UR9, 0x1 ;  /* 0x0000000100097882 */ /* 0x000fe20000000000 */
[----:B------:R-:W-:Y:S01]  /*5cb0*/  ULDC UR7, c[0x0][0x10] ;  /* 0x0000040000077ab9 */ /* 0x000fe20000000800 */
[----:B------:R-:W1:Y:S01]  /*5cc0*/  S2UR UR10, SR_CgaCtaId ;  /* 0x00000000000a79c3 */ /* 0x000e620000008800 */
[----:B------:R-:W-:Y:S01]  /*5cd0*/  UIMAD.WIDE.U32 UR6, UR6, UR7, URZ ;  /* 0x00000007060672a5 */ /* 0x000fe2000f8e003f */
[----:B------:R-:W-:Y:S01]  /*5ce0*/  IMAD.MOV.U32 R14, RZ, RZ, 0x1 ;  /* 0x00000001ff0e7424 */ /* 0x000fe200078e00ff */
[----:B------:R-:W-:Y:S01]  /*5cf0*/  USHF.L.U32 UR18, UR9, UR5, URZ ;  /* 0x0000000509127299 */ /* 0x000fe2000800063f */
[----:B------:R-:W-:Y:S01]  /*5d00*/  LOP3.LUT R15, R2, 0x2, RZ, 0xfc, !PT ;  /* 0x00000002020f7812 */ /* 0x000fe200078efcff */
[----:B------:R-:W-:Y:S01]  /*5d10*/  IMAD.MOV.U32 R17, RZ, RZ, RZ ;  /* 0x000000ffff117224 */ /* 0x000fe200078e00ff */
[----:B------:R-:W-:Y:S01]  /*5d20*/  ULDC UR5, c[0x0][0x14] ;  /* 0x0000050000057ab9 */ /* 0x000fe20000000800 */
[----:B------:R-:W-:Y:S01]  /*5d30*/  ULDC UR4, c[0x0][0x600] ;  /* 0x0001800000047ab9 */ /* 0x000fe20000000800 */
[----:B------:R-:W-:-:S02]  /*5d40*/  UIMAD.WIDE.U32 UR22, UR6, UR5, URZ ;  /* 0x00000005061672a5 */ /* 0x000fc4000f8e003f */
[----:B------:R-:W-:Y:S02]  /*5d50*/  UIMAD UR13, UR7, UR5, URZ ;  /* 0x00000005070d72a4 */ /* 0x000fe4000f8e023f */
[----:B------:R-:W-:Y:S02]  /*5d60*/  UIADD3 UR4, UR4, -0x1, URZ ;  /* 0xffffffff04047890 */ /* 0x000fe4000fffe03f */
[----:B------:R-:W-:Y:S01]  /*5d70*/  ULOP3.LUT UR17, URZ, UR8, URZ, 0x33, !UPT ;  /* 0x000000083f117292 */ /* 0x000fe2000f8e333f */
[----:B0-----:R-:W-:Y:S01]  /*5d80*/  VIADD R3, R3, 0x7f ;  /* 0x0000007f03037836 */ /* 0x001fe20000000000 */
[----:B------:R-:W-:Y:S01]  /*5d90*/  UIADD3 UR13, UR23, UR13, URZ ;  /* 0x0000000d170d7290 */ /* 0x000fe2000fffe03f */
[----:B------:R-:W-:-:S03]  /*5da0*/  ULDC.64 UR24, c[0x0][0x198] ;  /* 0x0000660000187ab9 */ /* 0x000fc60000000a00 */
[----:B------:R-:W-:Y:S01]  /*5db0*/  SHF.R.S32.HI R6, RZ, 0x1f, R3 ;  /* 0x0000001fff067819 */ /* 0x000fe20000011403 */
[----:B-1----:R-:W-:-:S03]  /*5dc0*/  IMAD.U32 R11, RZ, RZ, UR10 ;  /* 0x0000000aff0b7e24 */ /* 0x002fc6000f8e00ff */
[----:B------:R-:W-:Y:S01]  /*5dd0*/  LEA.HI R6, R6, R3, RZ, 0x7 ;  /* 0x0000000306067211 */ /* 0x000fe200078f38ff */
[----:B------:R-:W-:-:S03]  /*5de0*/  IMAD.MOV.U32 R3, RZ, RZ, 0x1 ;  /* 0x00000001ff037424 */ /* 0x000fc600078e00ff */
[----:B------:R-:W-:-:S05]  /*5df0*/  SHF.R.S32.HI R10, RZ, 0x7, R6 ;  /* 0x00000007ff0a7819 */ /* 0x000fca0000011406 */
[----:B------:R-:W-:-:S07]  /*5e00*/  VIADD R12, R10, 0x1 ;  /* 0x000000010a0c7836 */ /* 0x000fce0000000000 */
.L_x_123:
[----:B------:R-:W-:-:S03]  /*5e10*/  UMOV UR5, 0xffffffff ;  /* 0xffffffff00057882 */ /* 0x000fc60000000000 */
[----:B------:R-:W-:Y:S05]  /*5e20*/  BRA.DIV UR5, `(.L_x_113) ;  /* 0x00000012055c7947 */ /* 0x000fea000b800000 */
[----:B------:R-:W-:-:S13]  /*5e30*/  ELECT P0, URZ, PT ;  /* 0x00000000003f782f */ /* 0x000fda0003800000 */
.L_x_139:
[----:B------:R-:W0:Y:S01]  /*5e40*/  LDC R6, c[0x0][0x28c] ;  /* 0x0000a300ff067b82 */ /* 0x000e220000000800 */
[----:B------:R-:W-:Y:S01]  /*5e50*/  BSSY B1, `(.L_x_114) ;  /* 0x000003a000017945 */ /* 0x000fe20003800000 */
[----:B0-----:R-:W-:-:S13]  /*5e60*/  ISETP.LT.OR P0, PT, R6, 0x1, !P0 ;  /* 0x000000010600780c */ /* 0x001fda0004701670 */
[----:B------:R-:W-:Y:S05]  /*5e70*/  @P0 BRA `(.L_x_115) ;  /* 0x0000000000dc0947 */ /* 0x000fea0003800000 */
[----:B------:R-:W-:Y:S02]  /*5e80*/  IMAD R18, R18, 0x8, R11 ;  /* 0x0000000812127824 */ /* 0x000fe400078e020b */
[----:B------:R-:W-:Y:S02]  /*5e90*/  IMAD.SHL.U32 R19, R13, 0x40, RZ ;  /* 0x000000400d137824 */ /* 0x000fe400078e00ff */
[----:B------:R-:W-:Y:S02]  /*5ea0*/  IMAD.MOV.U32 R22, RZ, RZ, RZ ;  /* 0x000000ffff167224 */ /* 0x000fe400078e00ff */
[----:B------:R-:W-:Y:S02]  /*5eb0*/  IMAD.MOV.U32 R6, RZ, RZ, R12 ;  /* 0x000000ffff067224 */ /* 0x000fe400078e000c */
[----:B------:R-:W-:Y:S02]  /*5ec0*/  IMAD.MOV.U32 R7, RZ, RZ, R3 ;  /* 0x000000ffff077224 */ /* 0x000fe400078e0003 */
[----:B------:R-:W-:-:S02]  /*5ed0*/  IMAD.MOV.U32 R8, RZ, RZ, R17 ;  /* 0x000000ffff087224 */ /* 0x000fc400078e0011 */
[----:B------:R-:W-:-:S07]  /*5ee0*/  IMAD.SHL.U32 R20, R18, 0x10, RZ ;  /* 0x0000001012147824 */ /* 0x000fce00078e00ff */
.L_x_118:
[----:B------:R-:W0:Y:S01]  /*5ef0*/  S2UR UR5, SR_CgaCtaId ;  /* 0x00000000000579c3 */ /* 0x000e220000008800 */
[----:B------:R-:W-:Y:S02]  /*5f00*/  MOV R18, 0x400 ;  /* 0x0000040000127802 */ /* 0x000fe40000000f00 */
[----:B------:R-:W-:Y:S02]  /*5f10*/  SHF.L.U32 R9, R7, 0x1f, RZ ;  /* 0x0000001f07097819 */ /* 0x000fe400000006ff */
[----:B------:R-:W-:-:S13]  /*5f20*/  LOP3.LUT P1, RZ, R0, 0x7f, RZ, 0xc0, !PT ;  /* 0x0000007f00ff7812 */ /* 0x000fda000782c0ff */
[----:B------:R-:W1:Y:S01]  /*5f30*/  @!P1 LDC R13, c[0x0][0x500] ;  /* 0x00014000ff0d9b82 */ /* 0x000e620000000800 */
[----:B0-----:R-:W-:-:S05]  /*5f40*/  IMAD.U32 R11, RZ, RZ, UR5 ;  /* 0x00000005ff0b7e24 */ /* 0x001fca000f8e00ff */
[----:B------:R-:W-:-:S05]  /*5f50*/  LEA R21, R11, R18, 0x18 ;  /* 0x000000120b157211 */ /* 0x000fca00078ec0ff */
[----:B------:R-:W-:-:S04]  /*5f60*/  IMAD R18, R8, 0x8, R21 ;  /* 0x0000000808127824 */ /* 0x000fc800078e0215 */
[----:B------:R-:W0:Y:S02]  /*5f70*/  SYNCS.PHASECHK.TRANS64.TRYWAIT P0, [R18+URZ+0x48], R9 ;  /* 0x00004809120075a7 */ /* 0x000e24000800017f */
[----:B01----:R-:W-:Y:S05]  /*5f80*/  @!P0 BRA `(.L_x_116) ;  /* 0x0000001000248947 */ /* 0x003fea0003800000 */
.L_x_140:
[----:B0-----:R-:W-:Y:S01]  /*5f90*/  PRMT R9, R15, 0x9910, RZ ;  /* 0x000099100f097816 */ /* 0x001fe200000000ff */
[----:B------:R0:W-:Y:S03]  /*5fa0*/  @!P1 SYNCS.ARRIVE.TRANS64 RZ, [R18+URZ], R13 ;  /* 0x0000000d12ff99a7 */ /* 0x0001e6000800003f */
[----:B------:R-:W-:-:S13]  /*5fb0*/  ISETP.NE.AND P0, PT, R9, 0x2, PT ;  /* 0x000000020900780c */ /* 0x000fda0003f05270 */
[----:B0-----:R-:W-:Y:S05]  /*5fc0*/  @P0 BRA `(.L_x_117) ;  /* 0x0000000000040947 */ /* 0x001fea0003800000 */
[----:B------:R-:W-:Y:S01]  /*5fd0*/  BPT.TRAP 0x1 ;  /* 0x000000040000795c */ /* 0x000fe20000300000 */
.L_x_117:
[----:B------:R-:W-:Y:S01]  /*5fe0*/  IMAD R9, R8, 0x8, R11 ;  /* 0x0000000808097824 */ /* 0x000fe200078e020b */
[----:B------:R-:W-:Y:S01]  /*5ff0*/  R2UR UR9, R18 ;  /* 0x00000000120972ca */ /* 0x000fe200000e0000 */
[----:B------:R-:W-:Y:S01]  /*6000*/  VIADD R6, R6, 0xffffffff ;  /* 0xffffffff06067836 */ /* 0x000fe20000000000 */
[----:B------:R-:W-:Y:S01]  /*6010*/  UIADD3 UR6, UP0, UR24, 0xf0, URZ ;  /* 0x000000f018067890 */ /* 0x000fe2000ff1e03f */
[--C-:B------:R-:W-:Y:S01]  /*6020*/  IMAD.U32 R9, R9, 0x800, R21.reuse ;  /* 0x0000080009097824 */ /* 0x100fe200078e0015 */
[----:B------:R-:W-:Y:S01]  /*6030*/  R2UR UR11, R20 ;  /* 0x00000000140b72ca */ /* 0x000fe200000e0000 */
[----:B------:R-:W-:Y:S01]  /*6040*/  IMAD R21, R8, 0x2000, R21 ;  /* 0x0000200008157824 */ /* 0x000fe200078e0215 */
[----:B------:R-:W-:Y:S01]  /*6050*/  R2UR UR10, R22 ;  /* 0x00000000160a72ca */ /* 0x000fe200000e0000 */
[----:B------:R-:W-:Y:S01]  /*6060*/  UIADD3 UR26, UP1, UR24, 0x1f0, URZ ;  /* 0x000001f0181a7890 */ /* 0x000fe2000ff3e03f */
[----:B------:R-:W-:Y:S01]  /*6070*/  R2UR UR5, R9 ;  /* 0x00000000090572ca */ /* 0x000fe200000e0000 */
[----:B------:R-:W-:Y:S01]  /*6080*/  UIADD3.X UR7, URZ, UR25, URZ, UP0, !UPT ;  /* 0x000000193f077290 */ /* 0x000fe200087fe43f */
[----:B------:R-:W-:Y:S01]  /*6090*/  R2UR UR8, R21 ;  /* 0x00000000150872ca */ /* 0x000fe200000e0000 */
[----:B------:R-:W-:Y:S01]  /*60a0*/  VIADD R8, R8, 0x1 ;  /* 0x0000000108087836 */ /* 0x000fe20000000000 */
[----:B------:R-:W-:Y:S01]  /*60b0*/  R2UR UR12, R16 ;  /* 0x00000000100c72ca */ /* 0x000fe200000e0000 */
[----:B------:R-:W-:Y:S01]  /*60c0*/  UIADD3.X UR27, URZ, UR25, URZ, UP1, !UPT ;  /* 0x000000193f1b7290 */ /* 0x000fe20008ffe43f */
[----:B------:R-:W-:Y:S01]  /*60d0*/  R2UR UR19, R19 ;  /* 0x00000000131372ca */ /* 0x000fe200000e0000 */
[----:B------:R-:W-:Y:S01]  /*60e0*/  UMOV UR20, 0xff0000 ;  /* 0x00ff000000147882 */ /* 0x000fe20000000000 */
[----:B------:R-:W-:Y:S01]  /*60f0*/  ISETP.GT.AND P1, PT, R6, 0x1, PT ;  /* 0x000000010600780c */ /* 0x000fe20003f24270 */
[----:B------:R-:W-:Y:S01]  /*6100*/  UMOV UR14, 0x0 ;  /* 0x00000000000e7882 */ /* 0x000fe20000000000 */
[----:B------:R-:W-:Y:S01]  /*6110*/  UMOV UR15, 0x10000000 ;  /* 0x10000000000f7882 */ /* 0x000fe20000000000 */
[----:B------:R-:W-:Y:S01]  /*6120*/  ISETP.NE.AND P0, PT, R8, 0x9, PT ;  /* 0x000000090800780c */ /* 0x000fe20003f05270 */
[----:B------:R-:W-:Y:S01]  /*6130*/  VIADD R22, R22, 0x80 ;  /* 0x0000008016167836 */ /* 0x000fe20000000000 */
[----:B------:R-:W-:-:S02]  /*6140*/  UIADD3 UR5, UR5, 0x180, URZ ;  /* 0x0000018005057890 */ /* 0x000fc4000fffe03f */
[----:B------:R-:W-:Y:S01]  /*6150*/  UIADD3 UR16, UR8, 0x24180, URZ ;  /* 0x0002418008107890 */ /* 0x000fe2000fffe03f */
[----:B------:R-:W-:Y:S02]  /*6160*/  SEL R18, RZ, 0x1, P0 ;  /* 0x00000001ff127807 */ /* 0x000fe40000000000 */
[----:B------:R-:W-:Y:S02]  /*6170*/  SEL R8, R8, RZ, P0 ;  /* 0x000000ff08087207 */ /* 0x000fe40000000000 */
[----:B------:R-:W-:Y:S01]  /*6180*/  UMOV UR8, UR5 ;  /* 0x0000000500087c82 */ /* 0x000fe20008000000 */
[----:B------:R-:W-:Y:S01]  /*6190*/  LOP3.LUT R7, R7, R18, RZ, 0x3c, !PT ;  /* 0x0000001207077212 */ /* 0x000fe200078e3cff */
[----:B------:R0:W-:Y:S02]  /*61a0*/  UTMALDG.3D.MULTICAST [UR8], [UR6], UR20, desc[UR14] ;  /* 0x00000e08060073b4 */ /* 0x0001e40008011814 */
[----:B0-----:R-:W-:Y:S01]  /*61b0*/  UMOV UR8, UR16 ;  /* 0x0000001000087c82 */ /* 0x001fe20008000000 */
[----:B------:R-:W-:-:S02]  /*61c0*/  UMOV UR11, UR19 ;  /* 0x00000013000b7c82 */ /* 0x000fc40008000000 */
[----:B------:R0:W-:Y:S02]  /*61d0*/  UTMALDG.3D [UR8], [UR26], desc[UR14] ;  /* 0x00000e081a0075b4 */ /* 0x0001e40008011000 */
[----:B0-----:R-:W-:Y:S05]  /*61e0*/  @P1 BRA `(.L_x_118) ;  /* 0xfffffffc00401947 */ /* 0x001fea000383ffff */
.L_x_115:
[----:B------:R-:W-:Y:S05]  /*61f0*/  BSYNC B1 ;  /* 0x0000000000017941 */ /* 0x000fea0003800000 */
.L_x_114:
[----:B------:R-:W-:Y:S01]  /*6200*/  LOP3.LUT P1, RZ, R14, 0xff, RZ, 0xc0, !PT ;  /* 0x000000ff0eff7812 */ /* 0x000fe2000782c0ff */
[C---:B------:R-:W-:Y:S01]  /*6210*/  IMAD.IADD R17, R10.reuse, 0x1, R17 ;  /* 0x000000010a117824 */ /* 0x040fe200078e0211 */
[----:B------:R-:W-:Y:S01]  /*6220*/  ULDC.64 UR6, c[0x0][0x650] ;  /* 0x0001940000067ab9 */ /* 0x000fe20000000a00 */
[C---:B------:R-:W-:Y:S01]  /*6230*/  ISETP.GE.U32.AND P2, PT, R10.reuse, 0x9, PT ;  /* 0x000000090a00780c */ /* 0x040fe20003f46070 */
[----:B------:R-:W-:Y:S01]  /*6240*/  BSSY B1, `(.L_x_119) ;  /* 0x0000069000017945 */ /* 0x000fe20003800000 */
[----:B------:R-:W-:Y:S01]  /*6250*/  IMAD.MOV.U32 R18, RZ, RZ, -0x1 ;  /* 0xffffffffff127424 */ /* 0x000fe200078e00ff */
[----:B------:R-:W-:Y:S01]  /*6260*/  ISETP.GT.U32.AND P0, PT, R17, 0x8, PT ;  /* 0x000000081100780c */ /* 0x000fe20003f04070 */
[----:B------:R-:W-:Y:S01]  /*6270*/  IMAD.MOV.U32 R13, RZ, RZ, -0x1 ;  /* 0xffffffffff0d7424 */ /* 0x000fe200078e00ff */
[----:B------:R-:W-:Y:S01]  /*6280*/  PRMT R14, RZ, 0x7610, R14 ;  /* 0x00007610ff0e7816 */ /* 0x000fe2000000000e */
[----:B------:R-:W-:Y:S01]  /*6290*/  IMAD.MOV.U32 R16, RZ, RZ, -0x1 ;  /* 0xffffffffff107424 */ /* 0x000fe200078e00ff */
[----:B------:R-:W-:-:S03]  /*62a0*/  ISETP.LT.U32.AND P0, PT, R10, 0x9, P0 ;  /* 0x000000090a00780c */ /* 0x000fc60000701070 */
[----:B------:R-:W0:Y:S01]  /*62b0*/  @P1 S2R R11, SR_CgaCtaId ;  /* 0x00000000000b1919 */ /* 0x000e220000008800 */
[----:B------:R-:W-:-:S04]  /*62c0*/  @P1 MOV R6, 0x400 ;  /* 0x0000040000061802 */ /* 0x000fc80000000f00 */
[----:B0-----:R-:W-:Y:S01]  /*62d0*/  @P1 LEA R8, R11, R6, 0x18 ;  /* 0x000000060b081211 */ /* 0x001fe200078ec0ff */
[----:B------:R-:W-:Y:S01]  /*62e0*/  IMAD.WIDE.U32 R6, R17, 0x38e38e39, RZ ;  /* 0x38e38e3911067825 */ /* 0x000fe200078e00ff */
[----:B------:R-:W-:Y:S02]  /*62f0*/  SEL R6, RZ, 0x1, !P0 ;  /* 0x00000001ff067807 */ /* 0x000fe40004000000 */
[----:B------:R0:W-:Y:S01]  /*6300*/  @P1 SYNCS.ARRIVE.TRANS64.A1T0 RZ, [R8+URZ+0xa8], RZ ;  /* 0x0000a8ff08ff19a7 */ /* 0x0001e2000810003f */
[----:B------:R-:W-:Y:S02]  /*6310*/  IADD3 R4, P1, R4, UR22, RZ ;  /* 0x0000001604047c10 */ /* 0x000fe4000ff3e0ff */
[----:B------:R-:W-:Y:S02]  /*6320*/  LOP3.LUT R3, R3, R6, RZ, 0x3c, !PT ;  /* 0x0000000603037212 */ /* 0x000fe400078e3cff */
[----:B------:R-:W-:Y:S02]  /*6330*/  IADD3.X R5, R5, UR13, RZ, P1, !PT ;  /* 0x0000000d05057c10 */ /* 0x000fe40008ffe4ff */
[----:B------:R-:W-:-:S02]  /*6340*/  ISETP.GE.U32.AND P0, PT, R4, UR6, PT ;  /* 0x0000000604007c0c */ /* 0x000fc4000bf06070 */
[----:B0-----:R-:W-:Y:S02]  /*6350*/  SHF.R.U32.HI R8, RZ, 0x1, R7 ;  /* 0x00000001ff087819 */ /* 0x001fe40000011607 */
[----:B------:R-:W-:Y:S02]  /*6360*/  ISETP.GE.U32.AND.EX P0, PT, R5, UR7, PT, P0 ;  /* 0x0000000705007c0c */ /* 0x000fe4000bf06100 */
[----:B------:R-:W-:Y:S01]  /*6370*/  @P2 LOP3.LUT R3, R3, 0x1, R8, 0x78, !PT ;  /* 0x0000000103032812 */ /* 0x000fe200078e7808 */
[----:B------:R-:W-:Y:S01]  /*6380*/  IMAD R17, R8, -0x9, R17 ;  /* 0xfffffff708117824 */ /* 0x000fe200078e0211 */
[----:B------:R-:W-:-:S09]  /*6390*/  PRMT R6, RZ, 0x7610, R6 ;  /* 0x00007610ff067816 */ /* 0x000fd20000000006 */
[----:B------:R-:W-:Y:S05]  /*63a0*/  @P0 BRA `(.L_x_120) ;  /* 0x0000000400480947 */ /* 0x000fea0003800000 */
[----:B------:R-:W0:Y:S01]  /*63b0*/  S2R R18, SR_CTAID.X ;  /* 0x0000000000127919 */ /* 0x000e220000002500 */
[----:B------:R-:W-:Y:S01]  /*63c0*/  ULDC.64 UR6, c[0x0][0x628] ;  /* 0x00018a0000067ab9 */ /* 0x000fe20000000a00 */
[----:B------:R-:W1:Y:S01]  /*63d0*/  LDC R19, c[0x0][0x144] ;  /* 0x00005100ff137b82 */ /* 0x000e620000000800 */
[----:B------:R-:W-:Y:S01]  /*63e0*/  ISETP.NE.U32.AND P0, PT, RZ, UR6, PT ;  /* 0x00000006ff007c0c */ /* 0x000fe2000bf05070 */
[----:B------:R-:W2:Y:S01]  /*63f0*/  S2R R13, SR_CTAID.Y ;  /* 0x00000000000d7919 */ /* 0x000ea20000002600 */
[----:B------:R-:W-:Y:S01]  /*6400*/  ULDC UR8, c[0x0][0x630] ;  /* 0x00018c0000087ab9 */ /* 0x000fe20000000800 */
[----:B------:R-:W-:Y:S01]  /*6410*/  ULDC UR9, c[0x0][0x150] ;  /* 0x0000540000097ab9 */ /* 0x000fe20000000800 */
[----:B------:R-:W-:Y:S01]  /*6420*/  ISETP.NE.AND.EX P0, PT, RZ, UR7, PT, P0 ;  /* 0x00000007ff007c0c */ /* 0x000fe2000bf05300 */
[----:B------:R-:W-:Y:S02]  /*6430*/  IMAD.MOV.U32 R6, RZ, RZ, R4 ;  /* 0x000000ffff067224 */ /* 0x000fe400078e0004 */
[----:B------:R-:W-:Y:S01]  /*6440*/  IMAD.MOV.U32 R7, RZ, RZ, R5 ;  /* 0x000000ffff077224 */ /* 0x000fe200078e0005 */
[----:B0-----:R-:W-:-:S09]  /*6450*/  I2FP.F32.U32 R20, R18 ;  /* 0x0000001200147245 */ /* 0x001fd20000201000 */
[----:B------:R-:W-:Y:S05]  /*6460*/  @!P0 BRA `(.L_x_121) ;  /* 0x0000000000288947 */ /* 0x000fea0003800000 */
[----:B------:R-:W-:Y:S02]  /*6470*/  ULDC UR5, c[0x0][0x634] ;  /* 0x00018d0000057ab9 */ /* 0x000fe40000000800 */
[----:B------:R-:W-:-:S05]  /*6480*/  IADD3 R7, P0, R4, UR5, RZ ;  /* 0x0000000504077c10 */ /* 0x000fca000ff1e0ff */
[----:B------:R-:W-:-:S04]  /*6490*/  IMAD.X R21, RZ, RZ, R5, P0 ;  /* 0x000000ffff157224 */ /* 0x000fc800000e0605 */
[----:B------:R-:W-:-:S04]  /*64a0*/  IMAD.WIDE.U32 R8, R21, UR6, RZ ;  /* 0x0000000615087c25 */ /* 0x000fc8000f8e00ff */
[----:B------:R-:W-:-:S04]  /*64b0*/  IMAD.WIDE.U32 R8, P0, R7, UR7, R8 ;  /* 0x0000000707087c25 */ /* 0x000fc8000f800008 */
[----:B------:R-:W-:-:S04]  /*64c0*/  IMAD.WIDE.U32 R6, R7, UR6, RZ ;  /* 0x0000000607067c25 */ /* 0x000fc8000f8e00ff */
[----:B------:R-:W-:Y:S01]  /*64d0*/  IMAD.MOV.U32 R6, RZ, RZ, R9 ;  /* 0x000000ffff067224 */ /* 0x000fe200078e0009 */
[----:B------:R-:W-:Y:S01]  /*64e0*/  IADD3 RZ, P1, R7, R8, RZ ;  /* 0x0000000807ff7210 */ /* 0x000fe20007f3e0ff */
[----:B------:R-:W-:-:S04]  /*64f0*/  IMAD.X R7, RZ, RZ, RZ, P0 ;  /* 0x000000ffff077224 */ /* 0x000fc800000e06ff */
[----:B------:R-:W-:-:S08]  /*6500*/  IMAD.WIDE.U32.X R6, R21, UR7, R6, P1 ;  /* 0x0000000715067c25 */ /* 0x000fd000088e0406 */
.L_x_121:
[----:B------:R-:W-:Y:S01]  /*6510*/  FMUL R20, R20, UR9 ;  /* 0x0000000914147c20 */ /* 0x000fe20008400000 */
[--C-:B------:R-:W-:Y:S01]  /*6520*/  SHF.R.U64 R16, R6, UR8, R7.reuse ;  /* 0x0000000806107c19 */ /* 0x100fe20008001207 */
[----:B------:R-:W-:Y:S01]  /*6530*/  ULDC.64 UR6, c[0x0][0x620] ;  /* 0x0001880000067ab9 */ /* 0x000fe20000000a00 */
[----:B------:R-:W-:Y:S01]  /*6540*/  SHF.R.U32.HI R6, RZ, UR8, R7 ;  /* 0x00000008ff067c19 */ /* 0x000fe20008011607 */
[----:B------:R-:W-:Y:S01]  /*6550*/  ULDC.64 UR8, c[0x0][0x640] ;  /* 0x0001900000087ab9 */ /* 0x000fe20000000a00 */
[----:B------:R-:W-:Y:S01]  /*6560*/  IADD3 R7, P0, RZ, -R16, RZ ;  /* 0x80000010ff077210 */ /* 0x000fe20007f1e0ff */
[----:B------:R-:W0:Y:S01]  /*6570*/  F2I.U32.TRUNC.NTZ R20, R20 ;  /* 0x0000001400147305 */ /* 0x000e22000020f000 */
[----:B------:R-:W3:Y:S01]  /*6580*/  LDC R22, c[0x0][0x148] ;  /* 0x00005200ff167b82 */ /* 0x000ee20000000800 */
[----:B------:R-:W-:Y:S02]  /*6590*/  ULDC UR5, c[0x0][0x618] ;  /* 0x0001860000057ab9 */ /* 0x000fe40000000800 */
[----:B------:R-:W-:Y:S01]  /*65a0*/  IMAD.X R6, RZ, RZ, ~R6, P0 ;  /* 0x000000ffff067224 */ /* 0x000fe200000e0e06 */
[----:B------:R-:W-:-:S03]  /*65b0*/  ISETP.NE.U32.AND P0, PT, RZ, UR8, PT ;  /* 0x00000008ff007c0c */ /* 0x000fc6000bf05070 */
[----:B------:R-:W-:Y:S01]  /*65c0*/  IMAD R6, R6, UR6, RZ ;  /* 0x0000000606067c24 */ /* 0x000fe2000f8e02ff */
[----:B------:R-:W-:-:S03]  /*65d0*/  ISETP.NE.AND.EX P0, PT, RZ, UR9, PT, P0 ;  /* 0x00000009ff007c0c */ /* 0x000fc6000bf05300 */
[C---:B------:R-:W-:Y:S02]  /*65e0*/  IMAD R9, R7.reuse, UR7, R6 ;  /* 0x0000000707097c24 */ /* 0x040fe4000f8e0206 */
[----:B------:R-:W-:Y:S01]  /*65f0*/  IMAD.WIDE.U32 R6, R7, UR6, R4 ;  /* 0x0000000607067c25 */ /* 0x000fe2000f8e0004 */
[----:B------:R-:W-:-:S03]  /*6600*/  ULDC UR6, c[0x0][0x154] ;  /* 0x0000550000067ab9 */ /* 0x000fc60000000800 */
[----:B0-----:R-:W-:Y:S02]  /*6610*/  IMAD.MOV R8, RZ, RZ, -R20 ;  /* 0x000000ffff087224 */ /* 0x001fe400078e0a14 */
[----:B------:R-:W-:Y:S02]  /*6620*/  IMAD.IADD R7, R7, 0x1, R9 ;  /* 0x0000000107077824 */ /* 0x000fe400078e0209 */
[----:B-1----:R-:W-:Y:S01]  /*6630*/  IMAD R18, R19, R8, R18 ;  /* 0x0000000813127224 */ /* 0x002fe200078e0212 */
[----:B--2---:R-:W-:Y:S02]  /*6640*/  I2FP.F32.U32 R8, R13 ;  /* 0x0000000d00087245 */ /* 0x004fe40000201000 */
[--C-:B------:R-:W-:Y:S02]  /*6650*/  SHF.R.U64 R19, R6, UR5, R7.reuse ;  /* 0x0000000506137c19 */ /* 0x100fe40008001207 */
[----:B------:R-:W-:Y:S01]  /*6660*/  SHF.R.U32.HI R6, RZ, UR5, R7 ;  /* 0x00000005ff067c19 */ /* 0x000fe20008011607 */
[----:B------:R-:W-:Y:S01]  /*6670*/  FMUL R8, R8, UR6 ;  /* 0x0000000608087c20 */ /* 0x000fe20008400000 */
[----:B------:R-:W-:-:S02]  /*6680*/  ULDC UR5, c[0x0][0x608] ;  /* 0x0001820000057ab9 */ /* 0x000fc40000000800 */
[--C-:B------:R-:W-:Y:S01]  /*6690*/  SHF.R.U64 R21, R19, UR5, R6.reuse ;  /* 0x0000000513157c19 */ /* 0x100fe20008001206 */
[----:B------:R0:W1:Y:S01]  /*66a0*/  F2I.U32.TRUNC.NTZ R24, R8 ;  /* 0x0000000800187305 */ /* 0x000062000020f000 */
[----:B------:R-:W-:Y:S01]  /*66b0*/  SHF.R.U32.HI R6, RZ, UR5, R6 ;  /* 0x00000005ff067c19 */ /* 0x000fe20008011606 */
[----:B------:R-:W-:-:S03]  /*66c0*/  ULDC UR5, c[0x0][0x658] ;  /* 0x0001960000057ab9 */ /* 0x000fc60000000800 */
[--C-:B------:R-:W-:Y:S02]  /*66d0*/  SHF.R.U64 R20, R21, UR5, R6.reuse ;  /* 0x0000000515147c19 */ /* 0x100fe40008001206 */
[----:B------:R-:W-:-:S03]  /*66e0*/  SHF.R.U32.HI R23, RZ, UR5, R6 ;  /* 0x00000005ff177c19 */ /* 0x000fc60008011606 */
[----:B------:R-:W-:Y:S02]  /*66f0*/  IMAD.MOV.U32 R6, RZ, RZ, R20 ;  /* 0x000000ffff067224 */ /* 0x000fe400078e0014 */
[----:B------:R-:W-:Y:S01]  /*6700*/  IMAD.MOV.U32 R7, RZ, RZ, R23 ;  /* 0x000000ffff077224 */ /* 0x000fe200078e0017 */
[----:B0-----:R-:W-:Y:S06]  /*6710*/  @!P0 BRA `(.L_x_122) ;  /* 0x0000000000288947 */ /* 0x001fec0003800000 */
        /* <DEDUP_REMOVED lines=10> */
.L_x_122:
[----:B------:R-:W-:Y:S01]  /*67c0*/  ULDC UR5, c[0x0][0x648] ;  /* 0x0001920000057ab9 */ /* 0x000fe20000000800 */
[----:B------:R-:W-:Y:S01]  /*67d0*/  LOP3.LUT R21, R21, UR17, RZ, 0xc0, !PT ;  /* 0x0000001115157c12 */ /* 0x000fe2000f8ec0ff */
[----:B-1----:R-:W-:Y:S01]  /*67e0*/  IMAD.MOV R24, RZ, RZ, -R24 ;  /* 0x000000ffff187224 */ /* 0x002fe200078e0a18 */
[----:B------:R-:W-:Y:S01]  /*67f0*/  SHF.R.U64 R6, R6, UR5, R7 ;  /* 0x0000000506067c19 */ /* 0x000fe20008001207 */
[----:B------:R-:W-:Y:S01]  /*6800*/  ULDC UR5, c[0x0][0x638] ;  /* 0x00018e0000057ab9 */ /* 0x000fe20000000800 */
[----:B------:R-:W-:Y:S01]  /*6810*/  LOP3.LUT R19, R19, UR4, RZ, 0xc0, !PT ;  /* 0x0000000413137c12 */ /* 0x000fe2000f8ec0ff */
[----:B---3--:R-:W-:Y:S01]  /*6820*/  @P4 IMAD R18, R22, R24, R13 ;  /* 0x0000001816124224 */ /* 0x008fe200078e020d */
[----:B------:R-:W-:Y:S01]  /*6830*/  ULDC UR6, c[0x0][0x610] ;  /* 0x0001840000067ab9 */ /* 0x000fe20000000800 */
[----:B------:R-:W-:Y:S02]  /*6840*/  IMAD.MOV R7, RZ, RZ, -R6 ;  /* 0x000000ffff077224 */ /* 0x000fe400078e0a06 */
[----:B------:R-:W-:-:S02]  /*6850*/  IMAD R21, R6, UR18, R21 ;  /* 0x0000001206157c24 */ /* 0x000fc4000f8e0215 */
[----:B------:R-:W-:Y:S01]  /*6860*/  IMAD R20, R7, UR5, R20 ;  /* 0x0000000507147c24 */ /* 0x000fe2000f8e0214 */
[----:B------:R-:W-:Y:S01]  /*6870*/  ULDC UR5, c[0x0][0x600] ;  /* 0x0001800000057ab9 */ /* 0x000fe20000000800 */
[----:B------:R-:W-:Y:S02]  /*6880*/  IMAD R18, R21, UR6, R18 ;  /* 0x0000000615127c24 */ /* 0x000fe4000f8e0212 */
[----:B------:R-:W-:Y:S02]  /*6890*/  IMAD R7, R20, UR5, R19 ;  /* 0x0000000514077c24 */ /* 0x000fe4000f8e0213 */
[----:B------:R-:W-:-:S03]  /*68a0*/  IMAD.MOV.U32 R6, RZ, RZ, 0x1 ;  /* 0x00000001ff067424 */ /* 0x000fc600078e00ff */
[----:B------:R-:W-:Y:S02]  /*68b0*/  SEL R13, R7, R18, !P4 ;  /* 0x00000012070d7207 */ /* 0x000fe40006000000 */
[----:B------:R-:W-:-:S07]  /*68c0*/  SEL R18, R18, R7, !P4 ;  /* 0x0000000712127207 */ /* 0x000fce0006000000 */
.L_x_120:
[----:B------:R-:W-:Y:S05]  /*68d0*/  BSYNC B1 ;  /* 0x0000000000017941 */ /* 0x000fea0003800000 */
.L_x_119:
[----:B------:R-:W-:-:S13]  /*68e0*/  LOP3.LUT P0, RZ, R6, 0xff, RZ, 0xc0, !PT ;  /* 0x000000ff06ff7812 */ /* 0x000fda000780c0ff */
[----:B------:R-:W-:Y:S05]  /*68f0*/  @P0 BRA `(.L_x_123) ;  /* 0xfffffff400440947 */ /* 0x000fea000383ffff */
[----:B------:R-:W-:Y:S05]  /*6900*/  BSYNC B0 ;  /* 0x0000000000007941 */ /* 0x000fea0003800000 */
.L_x_112:
[----:B------:R-:W-:-:S03]  /*6910*/  UMOV UR5, 0xffffffff ;  /* 0xffffffff00057882 */ /* 0x000fc60000000000 */
[----:B------:R-:W-:Y:S05]  /*6920*/  BRA.DIV UR5, `(.L_x_124) ;  /* 0x0000000605d07947 */ /* 0x000fea000b800000 */
[----:B------:R-:W-:-:S13]  /*6930*/  ELECT P0, URZ, PT ;  /* 0x00000000003f782f */ /* 0x000fda0003800000 */
.L_x_143:
[----:B------:R-:W-:Y:S04]  /*6940*/  BSSY B0, `(.L_x_125) ;  /* 0x0000058000007945 */ /* 0x000fe80003800000 */
[----:B------:R-:W-:Y:S05]  /*6950*/  @!P0 BRA `(.L_x_126) ;  /* 0x0000000400588947 */ /* 0x000fea0003800000 */
[----:B------:R-:W-:-:S04]  /*6960*/  LOP3.LUT R2, R2, 0x2, RZ, 0xfc, !PT ;  /* 0x0000000202027812 */ /* 0x000fc800078efcff */
[----:B------:R-:W-:-:S13]  /*6970*/  ISETP.NE.AND P0, PT, R2, 0x3, PT ;  /* 0x000000030200780c */ /* 0x000fda0003f05270 */
[----:B------:R-:W-:Y:S05]  /*6980*/  @!P0 BRA `(.L_x_127) ;  /* 0x0000000000048947 */ /* 0x000fea0003800000 */
[----:B------:R-:W-:Y:S01]  /*6990*/  BPT.TRAP 0x1 ;  /* 0x000000040000795c */ /* 0x000fe20000300000 */
.L_x_127:
[----:B------:R-:W0:Y:S01]  /*69a0*/  S2R R5, SR_CgaCtaId ;  /* 0x0000000000057919 */ /* 0x000e220000008800 */
[----:B------:R-:W-:Y:S02]  /*69b0*/  MOV R0, 0x400 ;  /* 0x0000040000007802 */ /* 0x000fe40000000f00 */
[----:B------:R-:W-:Y:S02]  /*69c0*/  SHF.L.U32 R4, R3, 0x1f, RZ ;  /* 0x0000001f03047819 */ /* 0x000fe400000006ff */
[----:B0-----:R-:W-:-:S05]  /*69d0*/  LEA R0, R5, R0, 0x18 ;  /* 0x0000000005007211 */ /* 0x001fca00078ec0ff */
[----:B------:R-:W-:-:S04]  /*69e0*/  VIADD R0, R0, 0x48 ;  /* 0x0000004800007836 */ /* 0x000fc80000000000 */
[C---:B------:R-:W-:Y:S02]  /*69f0*/  IMAD R7, R17.reuse, 0x8, R0 ;  /* 0x0000000811077824 */ /* 0x040fe400078e0200 */
[----:B------:R-:W-:Y:S02]  /*6a00*/  VIADD R17, R17, 0x1 ;  /* 0x0000000111117836 */ /* 0x000fe40000000000 */
[----:B------:R-:W0:Y:S03]  /*6a10*/  SYNCS.PHASECHK.TRANS64.TRYWAIT P0, [R7+URZ], R4 ;  /* 0x00000004070075a7 */ /* 0x000e26000800017f */
[----:B------:R-:W-:-:S04]  /*6a20*/  ISETP.NE.AND P1, PT, R17, 0x9, PT ;  /* 0x000000091100780c */ /* 0x000fc80003f25270 */
[----:B------:R-:W-:Y:S02]  /*6a30*/  SEL R2, RZ, 0x1, P1 ;  /* 0x00000001ff027807 */ /* 0x000fe40000800000 */
[----:B------:R-:W-:Y:S02]  /*6a40*/  SEL R17, R17, RZ, P1 ;  /* 0x000000ff11117207 */ /* 0x000fe40000800000 */
[----:B------:R-:W-:-:S03]  /*6a50*/  LOP3.LUT R6, R3, R2, RZ, 0x3c, !PT ;  /* 0x0000000203067212 */ /* 0x000fc600078e3cff */
[----:B------:R-:W-:Y:S01]  /*6a60*/  IMAD R8, R17, 0x8, R0 ;  /* 0x0000000811087824 */ /* 0x000fe200078e0200 */
[----:B------:R-:W-:Y:S01]  /*6a70*/  SHF.L.U32 R5, R6, 0x1f, RZ ;  /* 0x0000001f06057819 */ /* 0x000fe200000006ff */
[----:B0-----:R-:W-:Y:S06]  /*6a80*/  @!P0 BRA `(.L_x_128) ;  /* 0x0000000400988947 */ /* 0x001fec0003800000 */
.L_x_144:
[----:B------:R-:W1:Y:S01]  /*6a90*/  SYNCS.PHASECHK.TRANS64.TRYWAIT P0, [R8+URZ], R5 ;  /* 0x00000005080075a7 */ /* 0x000e62000800017f */
[----:B------:R-:W-:-:S05]  /*6aa0*/  VIADD R2, R17, 0x1 ;  /* 0x0000000111027836 */ /* 0x000fca0000000000 */
[----:B------:R-:W-:-:S04]  /*6ab0*/  ISETP.NE.AND P1, PT, R2, 0x9, PT ;  /* 0x000000090200780c */ /* 0x000fc80003f25270 */
[----:B------:R-:W-:Y:S02]  /*6ac0*/  SEL R3, RZ, 0x1, P1 ;  /* 0x00000001ff037807 */ /* 0x000fe40000800000 */
[----:B0-----:R-:W-:Y:S02]  /*6ad0*/  SEL R7, R2, RZ, P1 ;  /* 0x000000ff02077207 */ /* 0x001fe40000800000 */
[----:B------:R-:W-:-:S03]  /*6ae0*/  LOP3.LUT R6, R6, R3, RZ, 0x3c, !PT ;  /* 0x0000000306067212 */ /* 0x000fc600078e3cff */
[----:B------:R-:W-:Y:S01]  /*6af0*/  IMAD R9, R7, 0x8, R0 ;  /* 0x0000000807097824 */ /* 0x000fe200078e0200 */
[----:B------:R-:W-:Y:S01]  /*6b00*/  SHF.L.U32 R4, R6, 0x1f, RZ ;  /* 0x0000001f06047819 */ /* 0x000fe200000006ff */
[----:B-1----:R-:W-:Y:S06]  /*6b10*/  @!P0 BRA `(.L_x_129) ;  /* 0x0000000400888947 */ /* 0x002fec0003800000 */
.L_x_145:
[----:B------:R-:W1:Y:S01]  /*6b20*/  SYNCS.PHASECHK.TRANS64.TRYWAIT P0, [R9+URZ], R4 ;  /* 0x00000004090075a7 */ /* 0x000e62000800017f */
[----:B------:R-:W-:-:S05]  /*6b30*/  VIADD R2, R7, 0x1 ;  /* 0x0000000107027836 */ /* 0x000fca0000000000 */
[----:B------:R-:W-:-:S04]  /*6b40*/  ISETP.NE.AND P1, PT, R2, 0x9, PT ;  /* 0x000000090200780c */ /* 0x000fc80003f25270 */
[----:B------:R-:W-:Y:S02]  /*6b50*/  SEL R3, RZ, 0x1, P1 ;  /* 0x00000001ff037807 */ /* 0x000fe40000800000 */
[----:B------:R-:W-:Y:S02]  /*6b60*/  SEL R7, R2, RZ, P1 ;  /* 0x000000ff02077207 */ /* 0x000fe40000800000 */
[----:B------:R-:W-:-:S03]  /*6b70*/  LOP3.LUT R6, R6, R3, RZ, 0x3c, !PT ;  /* 0x0000000306067212 */ /* 0x000fc600078e3cff */
[----:B0-----:R-:W-:Y:S01]  /*6b80*/  IMAD R8, R7, 0x8, R0 ;  /* 0x0000000807087824 */ /* 0x001fe200078e0200 */
[----:B------:R-:W-:Y:S01]  /*6b90*/  SHF.L.U32 R5, R6, 0x1f, RZ ;  /* 0x0000001f06057819 */ /* 0x000fe200000006ff */
[----:B-1----:R-:W-:Y:S06]  /*6ba0*/  @!P0 BRA `(.L_x_130) ;  /* 0x0000000400788947 */ /* 0x002fec0003800000 */
.L_x_146:
        /* <DEDUP_REMOVED lines=9> */
.L_x_147:
        /* <DEDUP_REMOVED lines=9> */
.L_x_148:
        /* <DEDUP_REMOVED lines=9> */
.L_x_149:
[----:B------:R-:W1:Y:S01]  /*6d60*/  SYNCS.PHASECHK.TRANS64.TRYWAIT P0, [R9+URZ], R4 ;  /* 0x00000004090075a7 */ /* 0x000e62000800017f */
[----:B------:R-:W-:-:S05]  /*6d70*/  VIADD R2, R7, 0x1 ;  /* 0x0000000107027836 */ /* 0x000fca0000000000 */
[----:B------:R-:W-:-:S04]  /*6d80*/  ISETP.NE.AND P1, PT, R2, 0x9, PT ;  /* 0x000000090200780c */ /* 0x000fc80003f25270 */
[----:B------:R-:W-:Y:S02]  /*6d90*/  SEL R3, RZ, 0x1, P1 ;  /* 0x00000001ff037807 */ /* 0x000fe40000800000 */
[----:B------:R-:W-:Y:S02]  /*6da0*/  SEL R7, R2, RZ, P1 ;  /* 0x000000ff02077207 */ /* 0x000fe40000800000 */
[----:B------:R-:W-:-:S03]  /*6db0*/  LOP3.LUT R11, R6, R3, RZ, 0x3c, !PT ;  /* 0x00000003060b7212 */ /* 0x000fc600078e3cff */
[----:B------:R-:W-:Y:S01]  /*6dc0*/  IMAD R6, R7, 0x8, R0 ;  /* 0x0000000807067824 */ /* 0x000fe200078e0200 */
[----:B0-----:R-:W-:Y:S01]  /*6dd0*/  SHF.L.U32 R5, R11, 0x1f, RZ ;  /* 0x0000001f0b057819 */ /* 0x001fe200000006ff */
[----:B-1----:R-:W-:Y:S06]  /*6de0*/  @!P0 BRA `(.L_x_134) ;  /* 0x0000000400388947 */ /* 0x002fec0003800000 */
.L_x_150:
[----:B------:R-:W1:Y:S01]  /*6df0*/  SYNCS.PHASECHK.TRANS64.TRYWAIT P0, [R6+URZ], R5 ;  /* 0x00000005060075a7 */ /* 0x000e62000800017f */
[----:B------:R-:W-:-:S05]  /*6e00*/  VIADD R2, R7, 0x1 ;  /* 0x0000000107027836 */ /* 0x000fca0000000000 */
[----:B------:R-:W-:-:S04]  /*6e10*/  ISETP.NE.AND P1, PT, R2, 0x9, PT ;  /* 0x000000090200780c */ /* 0x000fc80003f25270 */
[----:B0-----:R-:W-:Y:S02]  /*6e20*/  SEL R4, RZ, 0x1, P1 ;  /* 0x00000001ff047807 */ /* 0x001fe40000800000 */
[----:B------:R-:W-:Y:S02]  /*6e30*/  SEL R3, R2, RZ, P1 ;  /* 0x000000ff02037207 */ /* 0x000fe40000800000 */
[----:B------:R-:W-:Y:S01]  /*6e40*/  LOP3.LUT R4, R11, R4, RZ, 0x3c, !PT ;  /* 0x000000040b047212 */ /* 0x000fe200078e3cff */
[----:B-1----:R-:W-:Y:S06]  /*6e50*/  @!P0 BRA `(.L_x_135) ;  /* 0x0000000400308947 */ /* 0x002fec0003800000 */
.L_x_151:
[----:B------:R-:W-:Y:S01]  /*6e60*/  IMAD R3, R3, 0x8, R0 ;  /* 0x0000000803037824 */ /* 0x000fe200078e0200 */
[----:B------:R-:W-:-:S07]  /*6e70*/  SHF.L.U32 R0, R4, 0x1f, RZ ;  /* 0x0000001f04007819 */ /* 0x000fce00000006ff */
.L_x_136:
[----:B-1----:R1:W2:Y:S02]  /*6e80*/  SYNCS.PHASECHK.TRANS64.TRYWAIT P0, [R3+URZ], R0 ;  /* 0x00000000030075a7 */ /* 0x0022a4000800017f */
[----:B--2---:R-:W-:Y:S05]  /*6e90*/  @!P0 NANOSLEEP.SYNCS 0x989680 ;  /* 0x009896800000895d */ /* 0x004fea0003900000 */
[----:B------:R-:W2:Y:S02]  /*6ea0*/  @!P0 SYNCS.PHASECHK.TRANS64 P0, [R3+URZ], R0 ;  /* 0x00000000030085a7 */ /* 0x000ea4000800007f */
[----:B--2---:R-:W-:Y:S05]  /*6eb0*/  @!P0 BRA `(.L_x_136) ;  /* 0xfffffffc00f08947 */ /* 0x004fea000383ffff */
.L_x_126:
[----:B------:R-:W-:Y:S05]  /*6ec0*/  BSYNC B0 ;  /* 0x0000000000007941 */ /* 0x000fea0003800000 */
.L_x_125:
[----:B------:R-:W-:Y:S05]  /*6ed0*/  EXIT ;  /* 0x000000000000794d */ /* 0x000fea0003800000 */
.L_x_22:
[----:B-1----:R-:W-:-:S04]  /*6ee0*/  IMAD.U32 R9, RZ, RZ, UR6 ;  /* 0x00000006ff097e24 */ /* 0x002fc8000f8e00ff */
[----:B------:R1:W4:Y:S03]  /*6ef0*/  SYNCS.PHASECHK.TRANS64.TRYWAIT P1, [R9+URZ], R8 ;  /* 0x00000008090075a7 */ /* 0x000326000802017f */
[----:B----4-:R-:W-:Y:S05]  /*6f00*/  @!P1 NANOSLEEP.SYNCS 0x989680 ;  /* 0x009896800000995d */ /* 0x010fea0003900000 */
[----:B------:R-:W4:Y:S02]  /*6f10*/  @!P1 SYNCS.PHASECHK.TRANS64 P1, [R9+URZ], R8 ;  /* 0x00000008090095a7 */ /* 0x000f24000802007f */
[----:B----4-:R-:W-:Y:S05]  /*6f20*/  @!P1 BRA `(.L_x_22) ;  /* 0xfffffffc00ec9947 */ /* 0x010fea000383ffff */
[----:B------:R-:W-:Y:S05]  /*6f30*/  BRA `(.L_x_21) ;  /* 0xffffffa400c07947 */ /* 0x000fea000383ffff */
.L_x_28:
[----:B-1----:R-:W-:-:S04]  /*6f40*/  IMAD.U32 R13, RZ, RZ, UR12 ;  /* 0x0000000cff0d7e24 */ /* 0x002fc8000f8e00ff */
[----:B------:R1:W4:Y:S03]  /*6f50*/  SYNCS.PHASECHK.TRANS64.TRYWAIT P1, [R13+URZ], R10 ;  /* 0x0000000a0d0075a7 */ /* 0x000326000802017f */
[----:B----4-:R-:W-:Y:S05]  /*6f60*/  @!P1 NANOSLEEP.SYNCS 0x989680 ;  /* 0x009896800000995d */ /* 0x010fea0003900000 */
[----:B------:R-:W4:Y:S02]  /*6f70*/  @!P1 SYNCS.PHASECHK.TRANS64 P1, [R13+URZ], R10 ;  /* 0x0000000a0d0095a7 */ /* 0x000f24000802007f */
[----:B----4-:R-:W-:Y:S05]  /*6f80*/  @!P1 BRA `(.L_x_28) ;  /* 0xfffffffc00ec9947 */ /* 0x010fea000383ffff */
[----:B------:R-:W-:Y:S05]  /*6f90*/  BRA `(.L_x_27) ;  /* 0xffffffac00747947 */ /* 0x000fea000383ffff */
.L_x_113:
[----:B------:R-:W-:Y:S01]  /*6fa0*/  BSSY B1, `(.L_x_137) ;  /* 0x0000006000017945 */ /* 0x000fe20003800000 */
[----:B------:R-:W-:-:S07]  /*6fb0*/  IMAD.MOV.U32 R6, RZ, RZ, -0x1 ;  /* 0xffffffffff067424 */ /* 0x000fce00078e00ff */
[----:B------:R-:W-:Y:S05]  /*6fc0*/  WARPSYNC.COLLECTIVE R6, `(.L_x_138) ;  /* 0x00000000060c7348 */ /* 0x000fea0003c00000 */
[----:B------:R-:W-:Y:S02]  /*6fd0*/  ELECT P0, UR62, PT ;  /* 0x00000000003e782f */ /* 0x000fe40003800000 */
[----:B------:R-:W-:Y:S01]  /*6fe0*/  MOV R6, UR62 ;  /* 0x0000003e00067c02 */ /* 0x000fe20008000f00 */
[----:B------:R-:W-:Y:S10]  /*6ff0*/  ENDCOLLECTIVE ;  /* 0x000000000000791b */ /* 0x000ff40003800000 */
.L_x_138:
[----:B------:R-:W-:Y:S05]  /*7000*/  BSYNC B1 ;  /* 0x0000000000017941 */ /* 0x000fea0003800000 */
.L_x_137:
[----:B------:R-:W-:Y:S05]  /*7010*/  BRA `(.L_x_139) ;  /* 0xffffffec00887947 */ /* 0x000fea000383ffff */
.L_x_116:
[----:B0-----:R0:W1:Y:S02]  /*7020*/  SYNCS.PHASECHK.TRANS64.TRYWAIT P0, [R18+URZ+0x48], R9 ;  /* 0x00004809120075a7 */ /* 0x001064000800017f */
[----:B-1----:R-:W-:Y:S05]  /*7030*/  @!P0 NANOSLEEP.SYNCS 0x989680 ;  /* 0x009896800000895d */ /* 0x002fea0003900000 */
[----:B------:R-:W1:Y:S02]  /*7040*/  @!P0 SYNCS.PHASECHK.TRANS64 P0, [R18+URZ+0x48], R9 ;  /* 0x00004809120085a7 */ /* 0x000e64000800007f */
[----:B-1----:R-:W-:Y:S05]  /*7050*/  @!P0 BRA `(.L_x_116) ;  /* 0xfffffffc00f08947 */ /* 0x002fea000383ffff */
[----:B------:R-:W-:Y:S05]  /*7060*/  BRA `(.L_x_140) ;  /* 0xffffffec00c87947 */ /* 0x000fea000383ffff */
.L_x_124:
[----:B------:R-:W-:Y:S01]  /*7070*/  BSSY B0, `(.L_x_141) ;  /* 0x0000006000007945 */ /* 0x000fe20003800000 */
[----:B------:R-:W-:-:S07]  /*7080*/  IMAD.MOV.U32 R6, RZ, RZ, -0x1 ;  /* 0xffffffffff067424 */ /* 0x000fce00078e00ff */
[----:B------:R-:W-:Y:S05]  /*7090*/  WARPSYNC.COLLECTIVE R6, `(.L_x_142) ;  /* 0x00000000060c7348 */ /* 0x000fea0003c00000 */
[----:B------:R-:W-:Y:S02]  /*70a0*/  ELECT P0, UR62, PT ;  /* 0x00000000003e782f */ /* 0x000fe40003800000 */
[----:B------:R-:W-:Y:S01]  /*70b0*/  MOV R6, UR62 ;  /* 0x0000003e00067c02 */ /* 0x000fe20008000f00 */
[----:B------:R-:W-:Y:S10]  /*70c0*/  ENDCOLLECTIVE ;  /* 0x000000000000791b */ /* 0x000ff40003800000 */
.L_x_142:
[----:B------:R-:W-:Y:S05]  /*70d0*/  BSYNC B0 ;  /* 0x0000000000007941 */ /* 0x000fea0003800000 */
.L_x_141:
[----:B------:R-:W-:Y:S05]  /*70e0*/  BRA `(.L_x_143) ;  /* 0xfffffff800147947 */ /* 0x000fea000383ffff */
.L_x_128:
[----:B0-----:R0:W1:Y:S02]  /*70f0*/  SYNCS.PHASECHK.TRANS64.TRYWAIT P0, [R7+URZ], R4 ;  /* 0x00000004070075a7 */ /* 0x001064000800017f */
[----:B-1----:R-:W-:Y:S05]  /*7100*/  @!P0 NANOSLEEP.SYNCS 0x989680 ;  /* 0x009896800000895d */ /* 0x002fea0003900000 */
[----:B------:R-:W1:Y:S02]  /*7110*/  @!P0 SYNCS.PHASECHK.TRANS64 P0, [R7+URZ], R4 ;  /* 0x00000004070085a7 */ /* 0x000e64000800007f */
[----:B-1----:R-:W-:Y:S05]  /*7120*/  @!P0 BRA `(.L_x_128) ;  /* 0xfffffffc00f08947 */ /* 0x002fea000383ffff */
[----:B------:R-:W-:Y:S05]  /*7130*/  BRA `(.L_x_144) ;  /* 0xfffffff800547947 */ /* 0x000fea000383ffff */
.L_x_129:
[----:B0-----:R0:W1:Y:S02]  /*7140*/  SYNCS.PHASECHK.TRANS64.TRYWAIT P0, [R8+URZ], R5 ;  /* 0x00000005080075a7 */ /* 0x001064000800017f */
[----:B-1----:R-:W-:Y:S05]  /*7150*/  @!P0 NANOSLEEP.SYNCS 0x989680 ;  /* 0x009896800000895d */ /* 0x002fea0003900000 */
[----:B------:R-:W1:Y:S02]  /*7160*/  @!P0 SYNCS.PHASECHK.TRANS64 P0, [R8+URZ], R5 ;  /* 0x00000005080085a7 */ /* 0x000e64000800007f */
[----:B-1----:R-:W-:Y:S05]  /*7170*/  @!P0 BRA `(.L_x_129) ;  /* 0xfffffffc00f08947 */ /* 0x002fea000383ffff */
[----:B------:R-:W-:Y:S05]  /*7180*/  BRA `(.L_x_145) ;  /* 0xfffffff800647947 */ /* 0x000fea000383ffff */
.L_x_130:
[----:B0-----:R0:W1:Y:S02]  /*7190*/  SYNCS.PHASECHK.TRANS64.TRYWAIT P0, [R9+URZ], R4 ;  /* 0x00000004090075a7 */ /* 0x001064000800017f */
[----:B-1----:R-:W-:Y:S05]  /*71a0*/  @!P0 NANOSLEEP.SYNCS 0x989680 ;  /* 0x009896800000895d */ /* 0x002fea0003900000 */
[----:B------:R-:W1:Y:S02]  /*71b0*/  @!P0 SYNCS.PHASECHK.TRANS64 P0, [R9+URZ], R4 ;  /* 0x00000004090085a7 */ /* 0x000e64000800007f */
[----:B-1----:R-:W-:Y:S05]  /*71c0*/  @!P0 BRA `(.L_x_130) ;  /* 0xfffffffc00f08947 */ /* 0x002fea000383ffff */
[----:B------:R-:W-:Y:S05]  /*71d0*/  BRA `(.L_x_146) ;  /* 0xfffffff800747947 */ /* 0x000fea000383ffff */
.L_x_131:
[----:B0-----:R0:W1:Y:S02]  /*71e0*/  SYNCS.PHASECHK.TRANS64.TRYWAIT P0, [R8+URZ], R5 ;  /* 0x00000005080075a7 */ /* 0x001064000800017f */
[----:B-1----:R-:W-:Y:S05]  /*71f0*/  @!P0 NANOSLEEP.SYNCS 0x989680 ;  /* 0x009896800000895d */ /* 0x002fea0003900000 */
[----:B------:R-:W1:Y:S02]  /*7200*/  @!P0 SYNCS.PHASECHK.TRANS64 P0, [R8+URZ], R5 ;  /* 0x00000005080085a7 */ /* 0x000e64000800007f */
[----:B-1----:R-:W-:Y:S05]  /*7210*/  @!P0 BRA `(.L_x_131) ;  /* 0xfffffffc00f08947 */ /* 0x002fea000383ffff */
[----:B------:R-:W-:Y:S05]  /*7220*/  BRA `(.L_x_147) ;  /* 0xfffffff800847947 */ /* 0x000fea000383ffff */
.L_x_132:
[----:B0-----:R0:W1:Y:S02]  /*7230*/  SYNCS.PHASECHK.TRANS64.TRYWAIT P0, [R9+URZ], R4 ;  /* 0x00000004090075a7 */ /* 0x001064000800017f */
[----:B-1----:R-:W-:Y:S05]  /*7240*/  @!P0 NANOSLEEP.SYNCS 0x989680 ;  /* 0x009896800000895d */ /* 0x002fea0003900000 */
[----:B------:R-:W1:Y:S02]  /*7250*/  @!P0 SYNCS.PHASECHK.TRANS64 P0, [R9+URZ], R4 ;  /* 0x00000004090085a7 */ /* 0x000e64000800007f */
[----:B-1----:R-:W-:Y:S05]  /*7260*/  @!P0 BRA `(.L_x_132) ;  /* 0xfffffffc00f08947 */ /* 0x002fea000383ffff */
[----:B------:R-:W-:Y:S05]  /*7270*/  BRA `(.L_x_148) ;  /* 0xfffffff800947947 */ /* 0x000fea000383ffff */
.L_x_133:
[----:B0-----:R0:W1:Y:S02]  /*7280*/  SYNCS.PHASECHK.TRANS64.TRYWAIT P0, [R8+URZ], R5 ;  /* 0x00000005080075a7 */ /* 0x001064000800017f */
[----:B-1----:R-:W-:Y:S05]  /*7290*/  @!P0 NANOSLEEP.SYNCS 0x989680 ;  /* 0x009896800000895d */ /* 0x002fea0003900000 */
[----:B------:R-:W1:Y:S02]  /*72a0*/  @!P0 SYNCS.PHASECHK.TRANS64 P0, [R8+URZ], R5 ;  /* 0x00000005080085a7 */ /* 0x000e64000800007f */
[----:B-1----:R-:W-:Y:S05]  /*72b0*/  @!P0 BRA `(.L_x_133) ;  /* 0xfffffffc00f08947 */ /* 0x002fea000383ffff */
[----:B------:R-:W-:Y:S05]  /*72c0*/  BRA `(.L_x_149) ;  /* 0xfffffff800a47947 */ /* 0x000fea000383ffff */
.L_x_134:
[----:B0-----:R0:W1:Y:S02]  /*72d0*/  SYNCS.PHASECHK.TRANS64.TRYWAIT P0, [R9+URZ], R4 ;  /* 0x00000004090075a7 */ /* 0x001064000800017f */
[----:B-1----:R-:W-:Y:S05]  /*72e0*/  @!P0 NANOSLEEP.SYNCS 0x989680 ;  /* 0x009896800000895d */ /* 0x002fea0003900000 */
[----:B------:R-:W1:Y:S02]  /*72f0*/  @!P0 SYNCS.PHASECHK.TRANS64 P0, [R9+URZ], R4 ;  /* 0x00000004090085a7 */ /* 0x000e64000800007f */
[----:B-1----:R-:W-:Y:S05]  /*7300*/  @!P0 BRA `(.L_x_134) ;  /* 0xfffffffc00f08947 */ /* 0x002fea000383ffff */
[----:B------:R-:W-:Y:S05]  /*7310*/  BRA `(.L_x_150) ;  /* 0xfffffff800b47947 */ /* 0x000fea000383ffff */
.L_x_135:
[----:B0-----:R0:W1:Y:S02]  /*7320*/  SYNCS.PHASECHK.TRANS64.TRYWAIT P0, [R6+URZ], R5 ;  /* 0x00000005060075a7 */ /* 0x001064000800017f */
[----:B-1----:R-:W-:Y:S05]  /*7330*/  @!P0 NANOSLEEP.SYNCS 0x989680 ;  /* 0x009896800000895d */ /* 0x002fea0003900000 */
[----:B------:R-:W1:Y:S02]  /*7340*/  @!P0 SYNCS.PHASECHK.TRANS64 P0, [R6+URZ], R5 ;  /* 0x00000005060085a7 */ /* 0x000e64000800007f */
[----:B-1----:R-:W-:Y:S05]  /*7350*/  @!P0 BRA `(.L_x_135) ;  /* 0xfffffffc00f08947 */ /* 0x002fea000383ffff */
[----:B------:R-:W-:Y:S05]  /*7360*/  BRA `(.L_x_151) ;  /* 0xfffffff800bc7947 */ /* 0x000fea000383ffff */
.L_x_152:
[----:B------:R-:W-:-:S00]  /*7370*/  BRA `(.L_x_152) ;  /* 0xfffffffc00fc7947 */ /* 0x000fc0000383ffff */
[----:B------:R-:W-:-:S00]  /*7380*/  NOP ;  /* 0x0000000000007918 */ /* 0x000fc00000000000 */
[----:B------:R-:W-:-:S00]  /*7390*/  NOP ;  /* 0x0000000000007918 */ /* 0x000fc00000000000 */
[----:B------:R-:W-:-:S00]  /*73a0*/  NOP ;  /* 0x0000000000007918 */ /* 0x000fc00000000000 */
[----:B------:R-:W-:-:S00]  /*73b0*/  NOP ;  /* 0x0000000000007918 */ /* 0x000fc00000000000 */
[----:B------:R-:W-:-:S00]  /*73c0*/  NOP ;  /* 0x0000000000007918 */ /* 0x000fc00000000000 */
[----:B------:R-:W-:-:S00]  /*73d0*/  NOP ;  /* 0x0000000000007918 */ /* 0x000fc00000000000 */
[----:B------:R-:W-:-:S00]  /*73e0*/  NOP ;  /* 0x0000000000007918 */ /* 0x000fc00000000000 */
[----:B------:R-:W-:-:S00]  /*73f0*/  NOP ;  /* 0x0000000000007918 */ /* 0x000fc00000000000 */
.L_x_153:


//--------------------- .nv.shared._ZN7cutlass13device_kernelINS_4gemm6kernel13GemmUniversalIN4cute5tupleIJiiiiEEENS1_10collective13CollectiveMmaINS1_37MainloopSm90TmaGmmaWarpSpecializedFP8ILi9ENS5_IJNS4_1CILi1EEENSA_ILi8EEESB_EEENS1_35KernelTmaWarpSpecializedCooperativeEEENS5_IJNSA_ILi128EEENSA_ILi64EEESG_EEENS_12float_e5m2_tENS5_IJlSB_lEEESJ_SK_NS4_8TiledMMAINS4_8MMA_AtomIJNS4_4SM904GMMA30MMA_64x64x32_F32E5M2E5M2_SS_TNILNSO_7ScaleInE1ELSQ_1EEEEEENS4_6LayoutINS5_IJNSA_ILi2EEESB_SB_EEENS5_IJSB_NSA_ILi0EEESW_EEEEENS5_IJNS4_10UnderscoreESZ_SZ_EEEEENS4_23SM90_TMA_LOAD_MULTICASTENS4_14ComposedLayoutINS4_7SwizzleILi3ELi4ELi3EEENS4_18smem_ptr_flag_bitsILi8EEENST_INS5_IJSC_SG_EEENS5_IJSG_SB_EEEEEEEvNS4_8identityENS4_13SM90_TMA_LOADES1B_vS1C_EENS_8epilogue10collective6detail29Sm90TmaWarpSpecializedAdapterINS1G_15DefaultEpilogueISJ_SK_SK_NS1F_6thread17LinearCombinationISJ_Li1EffLNS1K_9ScaleType4KindE0ELNS_15FloatRoundStyleE2ESJ_EENS1_15EpilogueDefaultEEEEEvvEEEEvNT_6ParamsE --------------------------
	.section	.nv.shared._ZN7cutlass13device_kernelINS_4gemm6kernel13GemmUniversalIN4cute5tupleIJiiiiEEENS1_10collective13CollectiveMmaINS1_37MainloopSm90TmaGmmaWarpSpecializedFP8ILi9ENS5_IJNS4_1CILi1EEENSA_ILi8EEESB_EEENS1_35KernelTmaWarpSpecializedCooperativeEEENS5_IJNSA_ILi128EEENSA_ILi64EEESG_EEENS_12float_e5m2_tENS5_IJlSB_lEEESJ_SK_NS4_8TiledMMAINS4_8MMA_AtomIJNS4_4SM904GMMA30MMA_64x64x32_F32E5M2E5M2_SS_TNILNSO_7ScaleInE1ELSQ_1EEEEEENS4_6LayoutINS5_IJNSA_ILi2EEESB_SB_EEENS5_IJSB_NSA_ILi0EEESW_EEEEENS5_IJNS4_10UnderscoreESZ_SZ_EEEEENS4_23SM90_TMA_LOAD_MULTICASTENS4_14ComposedLayoutINS4_7SwizzleILi3ELi4ELi3EEENS4_18smem_ptr_flag_bitsILi8EEENST_INS5_IJSC_SG_EEENS5_IJSG_SB_EEEEEEEvNS4_8identityENS4_13SM90_TMA_LOADES1B_vS1C_EENS_8epilogue10collective6detail29Sm90TmaWarpSpecializedAdapterINS1G_15DefaultEpilogueISJ_SK_SK_NS1F_6thread17LinearCombinationISJ_Li1EffLNS1K_9ScaleType4KindE0ELNS_15FloatRoundStyleE2ESJ_EENS1_15EpilogueDefaultEEEEEvvEEEEvNT_6ParamsE,"aw",@nobits
	.sectionflags	@""
	.align	16
	.zero		1024


//--------------------- .nv.shared.reserved.0     --------------------------
	.section	.nv.shared.reserved.0,"aw",@nobits
	.weak		__nv_reservedSMEM_offset_0_alias
	.size		__nv_reservedSMEM_offset_0_alias, 0, 0
	.other		__nv_reservedSMEM_offset_0_alias,@"STO_CUDA_RESERVED_SHARED STV_DEFAULT"
__nv_reservedSMEM_offset_0_alias:
	.zero		0


//--------------------- .nv.global                --------------------------
	.section	.nv.global,"aw",@nobits
.nv.global:
	.type		_ZN40_INTERNAL_6a6f47db_4_k_cu_0c53bdcd_175804cute1_E,@object
	.size		_ZN40_INTERNAL_6a6f47db_4_k_cu_0c53bdcd_175804cute1_E,(_ZN40_INTERNAL_6a6f47db_4_k_cu_0c53bdcd_175804cuda3std3__45__cpo6cbeginE - _ZN40_INTERNAL_6a6f47db_4_k_cu_0c53bdcd_175804cute1_E)
_ZN40_INTERNAL_6a6f47db_4_k_cu_0c53bdcd_175804cute1_E:
	.zero		1
	.type		_ZN40_INTERNAL_6a6f47db_4_k_cu_0c53bdcd_175804cuda3std3__45__cpo6cbeginE,@object
	.size		_ZN40_INTERNAL_6a6f47db_4_k_cu_0c53bdcd_175804cuda3std3__45__cpo6cbeginE,(_ZN40_INTERNAL_6a6f47db_4_k_cu_0c53bdcd_175804cuda3std3__48in_placeE - _ZN40_INTERNAL_6a6f47db_4_k_cu_0c53bdcd_175804cuda3std3__45__cpo6cbeginE)
_ZN40_INTERNAL_6a6f47db_4_k_cu_0c53bdcd_175804cuda3std3__45__cpo6cbeginE:
	.zero		1
	.type		_ZN40_INTERNAL_6a6f47db_4_k_cu_0c53bdcd_175804cuda3std3__48in_placeE,@object
	.size		_ZN40_INTERNAL_6a6f47db_4_k_cu_0c53bdcd_175804cuda3std3__48in_placeE,(_ZN40_INTERNAL_6a6f47db_4_k_cu_0c53bdcd_175804cuda3std6ranges3__45__cpo9iter_moveE - _ZN40_INTERNAL_6a6f47db_4_k_cu_0c53bdcd_175804cuda3std3__48in_placeE)
_ZN40_INTERNAL_6a6f47db_4_k_cu_0c53bdcd_175804cuda3std3__48in_placeE:
	.zero		1
	.type		_ZN40_INTERNAL_6a6f47db_4_k_cu_0c53bdcd_175804cuda3std6ranges3__45__cpo9iter_moveE,@object
	.size		_ZN40_INTERNAL_6a6f47db_4_k_cu_0c53bdcd_175804cuda3std6ranges3__45__cpo9iter_moveE,(_ZN40_INTERNAL_6a6f47db_4_k_cu_0c53bdcd_175804cuda3std3__45__cpo5beginE - _ZN40_INTERNAL_6a6f47db_4_k_cu_0c53bdcd_175804cuda3std6ranges3__45__cpo9iter_moveE)
_ZN40_INTERNAL_6a6f47db_4_k_cu_0c53bdcd_175804cuda3std6ranges3__45__cpo9iter_moveE:
	.zero		1
	.type		_ZN40_INTERNAL_6a6f47db_4_k_cu_0c53bdcd_175804cuda3std3__45__cpo5beginE,@object
	.size		_ZN40_INTERNAL_6a6f47db_4_k_cu_0c53bdcd_175804cuda3std3__45__cpo5beginE,(_ZN40_INTERNAL_6a6f47db_4_k_cu_0c53bdcd_175804cuda3std3__442_GLOBAL__N__6a6f47db_4_k_cu_0c53bdcd_175806ignoreE - _ZN40_INTERNAL_6a6f47db_4_k_cu_0c53bdcd_175804cuda3std3__45__cpo5beginE)
_ZN40_INTERNAL_6a6f47db_4_k_cu_0c53bdcd_175804cuda3std3__45__cpo5beginE:
	.zero		1
	.type		_ZN40_INTERNAL_6a6f47db_4_k_cu_0c53bdcd_175804cuda3std3__442_GLOBAL__N__6a6f47db_4_k_cu_0c53bdcd_175806ignoreE,@object
	.size		_ZN40_INTERNAL_6a6f47db_4_k_cu_0c53bdcd_175804cuda3std3__442_GLOBAL__N__6a6f47db_4_k_cu_0c53bdcd_175806ignoreE,(_ZN40_INTERNAL_6a6f47db_4_k_cu_0c53bdcd_175804cute7productE - _ZN40_INTERNAL_6a6f47db_4_k_cu_0c53bdcd_175804cuda3std3__442_GLOBAL__N__6a6f47db_4_k_cu_0c53bdcd_175806ignoreE)
_ZN40_INTERNAL_6a6f47db_4_k_cu_0c53bdcd_175804cuda3std3__442_GLOBAL__N__6a6f47db_4_k_cu_0c53bdcd_175806ignoreE:
	.zero		1
	.type		_ZN40_INTERNAL_6a6f47db_4_k_cu_0c53bdcd_175804cute7productE,@object
	.size		_ZN40_INTERNAL_6a6f47db_4_k_cu_0c53bdcd_175804cute7productE,(_ZN40_INTERNAL_6a6f47db_4_k_cu_0c53bdcd_175804cuda3std3__45__cpo3endE - _ZN40_INTERNAL_6a6f47db_4_k_cu_0c53bdcd_175804cute7productE)
_ZN40_INTERNAL_6a6f47db_4_k_cu_0c53bdcd_175804cute7productE:
	.zero		1
	.type		_ZN40_INTERNAL_6a6f47db_4_k_cu_0c53bdcd_175804cuda3std3__45__cpo3endE,@object
	.size		_ZN40_INTERNAL_6a6f47db_4_k_cu_0c53bdcd_175804cuda3std3__45__cpo3endE,(_ZN40_INTERNAL_6a6f47db_4_k_cu_0c53bdcd_175804cuda3std3__419piecewise_constructE - _ZN40_INTERNAL_6a6f47db_4_k_cu_0c53bdcd_175804cuda3std3__45__cpo3endE)
_ZN40_INTERNAL_6a6f47db_4_k_cu_0c53bdcd_175804cuda3std3__45__cpo3endE:
	.zero		1
	.type		_ZN40_INTERNAL_6a6f47db_4_k_cu_0c53bdcd_175804cuda3std3__419piecewise_constructE,@object
	.size		_ZN40_INTERNAL_6a6f47db_4_k_cu_0c53bdcd_175804cuda3std3__419piecewise_constructE,(_ZN40_INTERNAL_6a6f47db_4_k_cu_0c53bdcd_175804cuda3std3__45__cpo4cendE - _ZN40_INTERNAL_6a6f47db_4_k_cu_0c53bdcd_175804cuda3std3__419piecewise_constructE)
_ZN40_INTERNAL_6a6f47db_4_k_cu_0c53bdcd_175804cuda3std3__419piecewise_constructE:
	.zero		1
	.type		_ZN40_INTERNAL_6a6f47db_4_k_cu_0c53bdcd_175804cuda3std3__45__cpo4cendE,@object
	.size		_ZN40_INTERNAL_6a6f47db_4_k_cu_0c53bdcd_175804cuda3std3__45__cpo4cendE,(_ZN40_INTERNAL_6a6f47db_4_k_cu_0c53bdcd_175804cuda3std6ranges3__45__cpo4swapE - _ZN40_INTERNAL_6a6f47db_4_k_cu_0c53bdcd_175804cuda3std3__45__cpo4cendE)
_ZN40_INTERNAL_6a6f47db_4_k_cu_0c53bdcd_175804cuda3std3__45__cpo4cendE:
	.zero		1
	.type		_ZN40_INTERNAL_6a6f47db_4_k_cu_0c53bdcd_175804cuda3std6ranges3__45__cpo4swapE,@object
	.size		_ZN40_INTERNAL_6a6f47db_4_k_cu_0c53bdcd_175804cuda3std6ranges3__45__cpo4swapE,(.L_7 - _ZN40_INTERNAL_6a6f47db_4_k_cu_0c53bdcd_175804cuda3std6ranges3__45__cpo4swapE)
_ZN40_INTERNAL_6a6f47db_4_k_cu_0c53bdcd_175804cuda3std6ranges3__45__cpo4swapE:
	.zero		1
.L_7:


//--------------------- .nv.constant0._ZN7cutlass13device_kernelINS_4gemm6kernel13GemmUniversalIN4cute5tupleIJiiiiEEENS1_10collective13CollectiveMmaINS1_37MainloopSm90TmaGmmaWarpSpecializedFP8ILi9ENS5_IJNS4_1CILi1EEENSA_ILi8EEESB_EEENS1_35KernelTmaWarpSpecializedCooperativeEEENS5_IJNSA_ILi128EEENSA_ILi64EEESG_EEENS_12float_e5m2_tENS5_IJlSB_lEEESJ_SK_NS4_8TiledMMAINS4_8MMA_AtomIJNS4_4SM904GMMA30MMA_64x64x32_F32E5M2E5M2_SS_TNILNSO_7ScaleInE1ELSQ_1EEEEEENS4_6LayoutINS5_IJNSA_ILi2EEESB_SB_EEENS5_IJSB_NSA_ILi0EEESW_EEEEENS5_IJNS4_10UnderscoreESZ_SZ_EEEEENS4_23SM90_TMA_LOAD_MULTICASTENS4_14ComposedLayoutINS4_7SwizzleILi3ELi4ELi3EEENS4_18smem_ptr_flag_bitsILi8EEENST_INS5_IJSC_SG_EEENS5_IJSG_SB_EEEEEEEvNS4_8identityENS4_13SM90_TMA_LOADES1B_vS1C_EENS_8epilogue10collective6detail29Sm90TmaWarpSpecializedAdapterINS1G_15DefaultEpilogueISJ_SK_SK_NS1F_6thread17LinearCombinationISJ_Li1EffLNS1K_9ScaleType4KindE0ELNS_15FloatRoundStyleE2ESJ_EENS1_15EpilogueDefaultEEEEEvvEEEEvNT_6ParamsE --------------------------
	.section	.nv.constant0._ZN7cutlass13device_kernelINS_4gemm6kernel13GemmUniversalIN4cute5tupleIJiiiiEEENS1_10collective13CollectiveMmaINS1_37MainloopSm90TmaGmmaWarpSpecializedFP8ILi9ENS5_IJNS4_1CILi1EEENSA_ILi8EEESB_EEENS1_35KernelTmaWarpSpecializedCooperativeEEENS5_IJNSA_ILi128EEENSA_ILi64EEESG_EEENS_12float_e5m2_tENS5_IJlSB_lEEESJ_SK_NS4_8TiledMMAINS4_8MMA_AtomIJNS4_4SM904GMMA30MMA_64x64x32_F32E5M2E5M2_SS_TNILNSO_7ScaleInE1ELSQ_1EEEEEENS4_6LayoutINS5_IJNSA_ILi2EEESB_SB_EEENS5_IJSB_NSA_ILi0EEESW_EEEEENS5_IJNS4_10UnderscoreESZ_SZ_EEEEENS4_23SM90_TMA_LOAD_MULTICASTENS4_14ComposedLayoutINS4_7SwizzleILi3ELi4ELi3EEENS4_18smem_ptr_flag_bitsILi8EEENST_INS5_IJSC_SG_EEENS5_IJSG_SB_EEEEEEEvNS4_8identityENS4_13SM90_TMA_LOADES1B_vS1C_EENS_8epilogue10collective6detail29Sm90TmaWarpSpecializedAdapterINS1G_15DefaultEpilogueISJ_SK_SK_NS1F_6thread17LinearCombinationISJ_Li1EffLNS1K_9ScaleType4KindE0ELNS_15FloatRoundStyleE2ESJ_EENS1_15EpilogueDefaultEEEEEvvEEEEvNT_6ParamsE,"a",@progbits
	.sectionflags	@""
	.align	4
.nv.constant0._ZN7cutlass13device_kernelINS_4gemm6kernel13GemmUniversalIN4cute5tupleIJiiiiEEENS1_10collective13CollectiveMmaINS1_37MainloopSm90TmaGmmaWarpSpecializedFP8ILi9ENS5_IJNS4_1CILi1EEENSA_ILi8EEESB_EEENS1_35KernelTmaWarpSpecializedCooperativeEEENS5_IJNSA_ILi128EEENSA_ILi64EEESG_EEENS_12float_e5m2_tENS5_IJlSB_lEEESJ_SK_NS4_8TiledMMAINS4_8MMA_AtomIJNS4_4SM904GMMA30MMA_64x64x32_F32E5M2E5M2_SS_TNILNSO_7ScaleInE1ELSQ_1EEEEEENS4_6LayoutINS5_IJNSA_ILi2EEESB_SB_EEENS5_IJSB_NSA_ILi0EEESW_EEEEENS5_IJNS4_10UnderscoreESZ_SZ_EEEEENS4_23SM90_TMA_LOAD_MULTICASTENS4_14ComposedLayoutINS4_7SwizzleILi3ELi4ELi3EEENS4_18smem_ptr_flag_bitsILi8EEENST_INS5_IJSC_SG_EEENS5_IJSG_SB_EEEEEEEvNS4_8identityENS4_13SM90_TMA_LOADES1B_vS1C_EENS_8epilogue10collective6detail29Sm90TmaWarpSpecializedAdapterINS1G_15DefaultEpilogueISJ_SK_SK_NS1F_6thread17LinearCombinationISJ_Li1EffLNS1K_9ScaleType4KindE0ELNS_15FloatRoundStyleE2ESJ_EENS1_15EpilogueDefaultEEEEEvvEEEEvNT_6ParamsE:
	.zero		1664


//--------------------- SYMBOLS --------------------------

	.type		.nv.reservedSmem.offset0,@object
	.size		.nv.reservedSmem.offset0,0x4
